//
// Generated by NVIDIA NVVM Compiler
//
// Compiler Build ID: CL-36424714
// Cuda compilation tools, release 13.0, V13.0.88
// Based on NVVM 20.0.0
//

.version 9.0
.target sm_100
.address_size 64

	// .globl	_Z12print_kernelP4Edgeii
.extern .func  (.param .b32 func_retval0) vprintf
(
	.param .b64 vprintf_param_0,
	.param .b64 vprintf_param_1
)
;
.global .align 1 .b8 $str[10] = {37, 100, 32, 37, 100, 32, 37, 100, 10};
.global .align 1 .b8 $str$1[4] = {37, 100, 32};
.global .align 1 .b8 $str$2[19] = {70, 105, 110, 97, 108, 32, 65, 110, 115, 119, 101, 114, 58, 32, 37, 108, 100, 10};
.extern .shared .align 16 .b8 sh_data[];

.visible .entry _Z12print_kernelP4Edgeii(
	.param .u64 .ptr .align 1 _Z12print_kernelP4Edgeii_param_0,
	.param .u32 _Z12print_kernelP4Edgeii_param_1,
	.param .u32 _Z12print_kernelP4Edgeii_param_2
)
{
	.local .align 8 .b8 	__local_depot0[16];
	.reg .b64 	%SP;
	.reg .b64 	%SPL;
	.reg .pred 	%p<2>;
	.reg .b32 	%r<11>;
	.reg .b64 	%rd<9>;

	mov.u64 	%SPL, __local_depot0;
	cvta.local.u64 	%SP, %SPL;
	ld.param.u64 	%rd1, [_Z12print_kernelP4Edgeii_param_0];
	ld.param.u32 	%r2, [_Z12print_kernelP4Edgeii_param_2];
	mov.u32 	%r3, %ctaid.x;
	mov.u32 	%r4, %ntid.x;
	mov.u32 	%r5, %tid.x;
	mad.lo.s32 	%r1, %r3, %r4, %r5;
	setp.ge.s32 	%p1, %r1, %r2;
	@%p1 bra 	$L__BB0_2;
	add.u64 	%rd2, %SP, 0;
	add.u64 	%rd3, %SPL, 0;
	cvta.to.global.u64 	%rd4, %rd1;
	mul.wide.s32 	%rd5, %r1, 16;
	add.s64 	%rd6, %rd4, %rd5;
	ld.global.u32 	%r6, [%rd6];
	ld.global.u32 	%r7, [%rd6+4];
	ld.global.u32 	%r8, [%rd6+8];
	st.local.v2.u32 	[%rd3], {%r6, %r7};
	st.local.u32 	[%rd3+8], %r8;
	mov.u64 	%rd7, $str;
	cvta.global.u64 	%rd8, %rd7;
	{ // callseq 0, 0
	.param .b64 param0;
	st.param.b64 	[param0], %rd8;
	.param .b64 param1;
	st.param.b64 	[param1], %rd2;
	.param .b32 retval0;
	call.uni (retval0), 
	vprintf, 
	(
	param0, 
	param1
	);
	ld.param.b32 	%r9, [retval0];
	} // callseq 0
$L__BB0_2:
	ret;

}
	// .globl	_Z4initPii
.visible .entry _Z4initPii(
	.param .u64 .ptr .align 1 _Z4initPii_param_0,
	.param .u32 _Z4initPii_param_1
)
{
	.reg .pred 	%p<2>;
	.reg .b32 	%r<6>;
	.reg .b64 	%rd<5>;

	ld.param.u64 	%rd1, [_Z4initPii_param_0];
	ld.param.u32 	%r2, [_Z4initPii_param_1];
	mov.u32 	%r3, %ctaid.x;
	mov.u32 	%r4, %ntid.x;
	mov.u32 	%r5, %tid.x;
	mad.lo.s32 	%r1, %r3, %r4, %r5;
	setp.ge.s32 	%p1, %r1, %r2;
	@%p1 bra 	$L__BB1_2;
	cvta.to.global.u64 	%rd2, %rd1;
	mul.wide.s32 	%rd3, %r1, 4;
	add.s64 	%rd4, %rd2, %rd3;
	st.global.u32 	[%rd4], %r1;
$L__BB1_2:
	ret;

}
	// .globl	_Z8printMstP4EdgeiPiPl
.visible .entry _Z8printMstP4EdgeiPiPl(
	.param .u64 .ptr .align 1 _Z8printMstP4EdgeiPiPl_param_0,
	.param .u32 _Z8printMstP4EdgeiPiPl_param_1,
	.param .u64 .ptr .align 1 _Z8printMstP4EdgeiPiPl_param_2,
	.param .u64 .ptr .align 1 _Z8printMstP4EdgeiPiPl_param_3
)
{
	.local .align 8 .b8 	__local_depot2[16];
	.reg .b64 	%SP;
	.reg .b64 	%SPL;
	.reg .pred 	%p<18>;
	.reg .b32 	%r<278>;
	.reg .b64 	%rd<72>;

	mov.u64 	%SPL, __local_depot2;
	cvta.local.u64 	%SP, %SPL;
	ld.param.u64 	%rd18, [_Z8printMstP4EdgeiPiPl_param_0];
	ld.param.u32 	%r30, [_Z8printMstP4EdgeiPiPl_param_1];
	ld.param.u64 	%rd20, [_Z8printMstP4EdgeiPiPl_param_2];
	cvta.to.global.u64 	%rd1, %rd18;
	cvta.to.global.u64 	%rd2, %rd20;
	setp.lt.s32 	%p1, %r30, 1;
	@%p1 bra 	$L__BB2_25;
	and.b32  	%r1, %r30, 15;
	setp.lt.u32 	%p2, %r30, 16;
	mov.b32 	%r268, 0;
	@%p2 bra 	$L__BB2_4;
	and.b32  	%r268, %r30, 2147483632;
	neg.s32 	%r272, %r268;
	add.s64 	%rd69, %rd1, 128;
	add.u64 	%rd21, %SP, 0;
	mov.u64 	%rd23, $str;
$L__BB2_3:
	.pragma "nounroll";
	ld.global.u32 	%r33, [%rd69+-128];
	ld.global.u32 	%r34, [%rd69+-124];
	ld.global.u32 	%r35, [%rd69+-120];
	cvta.to.local.u64 	%rd22, %rd21;
	st.local.v2.u32 	[%rd22], {%r33, %r34};
	st.local.u32 	[%rd22+8], %r35;
	cvta.global.u64 	%rd24, %rd23;
	{ // callseq 1, 0
	.param .b64 param0;
	st.param.b64 	[param0], %rd24;
	.param .b64 param1;
	st.param.b64 	[param1], %rd21;
	.param .b32 retval0;
	call.uni (retval0), 
	vprintf, 
	(
	param0, 
	param1
	);
	ld.param.b32 	%r36, [retval0];
	} // callseq 1
	ld.global.u32 	%r38, [%rd69+-112];
	ld.global.u32 	%r39, [%rd69+-108];
	ld.global.u32 	%r40, [%rd69+-104];
	st.local.v2.u32 	[%rd22], {%r38, %r39};
	st.local.u32 	[%rd22+8], %r40;
	{ // callseq 2, 0
	.param .b64 param0;
	st.param.b64 	[param0], %rd24;
	.param .b64 param1;
	st.param.b64 	[param1], %rd21;
	.param .b32 retval0;
	call.uni (retval0), 
	vprintf, 
	(
	param0, 
	param1
	);
	ld.param.b32 	%r41, [retval0];
	} // callseq 2
	ld.global.u32 	%r43, [%rd69+-96];
	ld.global.u32 	%r44, [%rd69+-92];
	ld.global.u32 	%r45, [%rd69+-88];
	st.local.v2.u32 	[%rd22], {%r43, %r44};
	st.local.u32 	[%rd22+8], %r45;
	{ // callseq 3, 0
	.param .b64 param0;
	st.param.b64 	[param0], %rd24;
	.param .b64 param1;
	st.param.b64 	[param1], %rd21;
	.param .b32 retval0;
	call.uni (retval0), 
	vprintf, 
	(
	param0, 
	param1
	);
	ld.param.b32 	%r46, [retval0];
	} // callseq 3
	ld.global.u32 	%r48, [%rd69+-80];
	ld.global.u32 	%r49, [%rd69+-76];
	ld.global.u32 	%r50, [%rd69+-72];
	st.local.v2.u32 	[%rd22], {%r48, %r49};
	st.local.u32 	[%rd22+8], %r50;
	{ // callseq 4, 0
	.param .b64 param0;
	st.param.b64 	[param0], %rd24;
	.param .b64 param1;
	st.param.b64 	[param1], %rd21;
	.param .b32 retval0;
	call.uni (retval0), 
	vprintf, 
	(
	param0, 
	param1
	);
	ld.param.b32 	%r51, [retval0];
	} // callseq 4
	ld.global.u32 	%r53, [%rd69+-64];
	ld.global.u32 	%r54, [%rd69+-60];
	ld.global.u32 	%r55, [%rd69+-56];
	st.local.v2.u32 	[%rd22], {%r53, %r54};
	st.local.u32 	[%rd22+8], %r55;
	{ // callseq 5, 0
	.param .b64 param0;
	st.param.b64 	[param0], %rd24;
	.param .b64 param1;
	st.param.b64 	[param1], %rd21;
	.param .b32 retval0;
	call.uni (retval0), 
	vprintf, 
	(
	param0, 
	param1
	);
	ld.param.b32 	%r56, [retval0];
	} // callseq 5
	ld.global.u32 	%r58, [%rd69+-48];
	ld.global.u32 	%r59, [%rd69+-44];
	ld.global.u32 	%r60, [%rd69+-40];
	st.local.v2.u32 	[%rd22], {%r58, %r59};
	st.local.u32 	[%rd22+8], %r60;
	{ // callseq 6, 0
	.param .b64 param0;
	st.param.b64 	[param0], %rd24;
	.param .b64 param1;
	st.param.b64 	[param1], %rd21;
	.param .b32 retval0;
	call.uni (retval0), 
	vprintf, 
	(
	param0, 
	param1
	);
	ld.param.b32 	%r61, [retval0];
	} // callseq 6
	ld.global.u32 	%r63, [%rd69+-32];
	ld.global.u32 	%r64, [%rd69+-28];
	ld.global.u32 	%r65, [%rd69+-24];
	st.local.v2.u32 	[%rd22], {%r63, %r64};
	st.local.u32 	[%rd22+8], %r65;
	{ // callseq 7, 0
	.param .b64 param0;
	st.param.b64 	[param0], %rd24;
	.param .b64 param1;
	st.param.b64 	[param1], %rd21;
	.param .b32 retval0;
	call.uni (retval0), 
	vprintf, 
	(
	param0, 
	param1
	);
	ld.param.b32 	%r66, [retval0];
	} // callseq 7
	ld.global.u32 	%r68, [%rd69+-16];
	ld.global.u32 	%r69, [%rd69+-12];
	ld.global.u32 	%r70, [%rd69+-8];
	st.local.v2.u32 	[%rd22], {%r68, %r69};
	st.local.u32 	[%rd22+8], %r70;
	{ // callseq 8, 0
	.param .b64 param0;
	st.param.b64 	[param0], %rd24;
	.param .b64 param1;
	st.param.b64 	[param1], %rd21;
	.param .b32 retval0;
	call.uni (retval0), 
	vprintf, 
	(
	param0, 
	param1
	);
	ld.param.b32 	%r71, [retval0];
	} // callseq 8
	ld.global.u32 	%r73, [%rd69];
	ld.global.u32 	%r74, [%rd69+4];
	ld.global.u32 	%r75, [%rd69+8];
	st.local.v2.u32 	[%rd22], {%r73, %r74};
	st.local.u32 	[%rd22+8], %r75;
	{ // callseq 9, 0
	.param .b64 param0;
	st.param.b64 	[param0], %rd24;
	.param .b64 param1;
	st.param.b64 	[param1], %rd21;
	.param .b32 retval0;
	call.uni (retval0), 
	vprintf, 
	(
	param0, 
	param1
	);
	ld.param.b32 	%r76, [retval0];
	} // callseq 9
	ld.global.u32 	%r78, [%rd69+16];
	ld.global.u32 	%r79, [%rd69+20];
	ld.global.u32 	%r80, [%rd69+24];
	st.local.v2.u32 	[%rd22], {%r78, %r79};
	st.local.u32 	[%rd22+8], %r80;
	{ // callseq 10, 0
	.param .b64 param0;
	st.param.b64 	[param0], %rd24;
	.param .b64 param1;
	st.param.b64 	[param1], %rd21;
	.param .b32 retval0;
	call.uni (retval0), 
	vprintf, 
	(
	param0, 
	param1
	);
	ld.param.b32 	%r81, [retval0];
	} // callseq 10
	ld.global.u32 	%r83, [%rd69+32];
	ld.global.u32 	%r84, [%rd69+36];
	ld.global.u32 	%r85, [%rd69+40];
	st.local.v2.u32 	[%rd22], {%r83, %r84};
	st.local.u32 	[%rd22+8], %r85;
	{ // callseq 11, 0
	.param .b64 param0;
	st.param.b64 	[param0], %rd24;
	.param .b64 param1;
	st.param.b64 	[param1], %rd21;
	.param .b32 retval0;
	call.uni (retval0), 
	vprintf, 
	(
	param0, 
	param1
	);
	ld.param.b32 	%r86, [retval0];
	} // callseq 11
	ld.global.u32 	%r88, [%rd69+48];
	ld.global.u32 	%r89, [%rd69+52];
	ld.global.u32 	%r90, [%rd69+56];
	st.local.v2.u32 	[%rd22], {%r88, %r89};
	st.local.u32 	[%rd22+8], %r90;
	{ // callseq 12, 0
	.param .b64 param0;
	st.param.b64 	[param0], %rd24;
	.param .b64 param1;
	st.param.b64 	[param1], %rd21;
	.param .b32 retval0;
	call.uni (retval0), 
	vprintf, 
	(
	param0, 
	param1
	);
	ld.param.b32 	%r91, [retval0];
	} // callseq 12
	ld.global.u32 	%r93, [%rd69+64];
	ld.global.u32 	%r94, [%rd69+68];
	ld.global.u32 	%r95, [%rd69+72];
	st.local.v2.u32 	[%rd22], {%r93, %r94};
	st.local.u32 	[%rd22+8], %r95;
	{ // callseq 13, 0
	.param .b64 param0;
	st.param.b64 	[param0], %rd24;
	.param .b64 param1;
	st.param.b64 	[param1], %rd21;
	.param .b32 retval0;
	call.uni (retval0), 
	vprintf, 
	(
	param0, 
	param1
	);
	ld.param.b32 	%r96, [retval0];
	} // callseq 13
	ld.global.u32 	%r98, [%rd69+80];
	ld.global.u32 	%r99, [%rd69+84];
	ld.global.u32 	%r100, [%rd69+88];
	st.local.v2.u32 	[%rd22], {%r98, %r99};
	st.local.u32 	[%rd22+8], %r100;
	{ // callseq 14, 0
	.param .b64 param0;
	st.param.b64 	[param0], %rd24;
	.param .b64 param1;
	st.param.b64 	[param1], %rd21;
	.param .b32 retval0;
	call.uni (retval0), 
	vprintf, 
	(
	param0, 
	param1
	);
	ld.param.b32 	%r101, [retval0];
	} // callseq 14
	ld.global.u32 	%r103, [%rd69+96];
	ld.global.u32 	%r104, [%rd69+100];
	ld.global.u32 	%r105, [%rd69+104];
	st.local.v2.u32 	[%rd22], {%r103, %r104};
	st.local.u32 	[%rd22+8], %r105;
	{ // callseq 15, 0
	.param .b64 param0;
	st.param.b64 	[param0], %rd24;
	.param .b64 param1;
	st.param.b64 	[param1], %rd21;
	.param .b32 retval0;
	call.uni (retval0), 
	vprintf, 
	(
	param0, 
	param1
	);
	ld.param.b32 	%r106, [retval0];
	} // callseq 15
	ld.global.u32 	%r108, [%rd69+112];
	ld.global.u32 	%r109, [%rd69+116];
	ld.global.u32 	%r110, [%rd69+120];
	st.local.v2.u32 	[%rd22], {%r108, %r109};
	st.local.u32 	[%rd22+8], %r110;
	{ // callseq 16, 0
	.param .b64 param0;
	st.param.b64 	[param0], %rd24;
	.param .b64 param1;
	st.param.b64 	[param1], %rd21;
	.param .b32 retval0;
	call.uni (retval0), 
	vprintf, 
	(
	param0, 
	param1
	);
	ld.param.b32 	%r111, [retval0];
	} // callseq 16
	add.s32 	%r272, %r272, 16;
	add.s64 	%rd69, %rd69, 256;
	setp.eq.s32 	%p3, %r272, 0;
	@%p3 bra 	$L__BB2_4;
	bra.uni 	$L__BB2_3;
$L__BB2_4:
	setp.eq.s32 	%p4, %r1, 0;
	@%p4 bra 	$L__BB2_13;
	ld.param.u64 	%rd66, [_Z8printMstP4EdgeiPiPl_param_0];
	cvta.to.global.u64 	%rd4, %rd66;
	add.u64 	%rd25, %SP, 0;
	add.u64 	%rd5, %SPL, 0;
	and.b32  	%r4, %r30, 7;
	setp.lt.u32 	%p5, %r1, 8;
	@%p5 bra 	$L__BB2_7;
	mul.wide.u32 	%rd26, %r268, 16;
	add.s64 	%rd27, %rd4, %rd26;
	ld.global.u32 	%r113, [%rd27];
	ld.global.u32 	%r114, [%rd27+4];
	ld.global.u32 	%r115, [%rd27+8];
	st.local.v2.u32 	[%rd5], {%r113, %r114};
	st.local.u32 	[%rd5+8], %r115;
	mov.u64 	%rd28, $str;
	cvta.global.u64 	%rd29, %rd28;
	{ // callseq 17, 0
	.param .b64 param0;
	st.param.b64 	[param0], %rd29;
	.param .b64 param1;
	st.param.b64 	[param1], %rd25;
	.param .b32 retval0;
	call.uni (retval0), 
	vprintf, 
	(
	param0, 
	param1
	);
	ld.param.b32 	%r116, [retval0];
	} // callseq 17
	ld.global.u32 	%r118, [%rd27+16];
	ld.global.u32 	%r119, [%rd27+20];
	ld.global.u32 	%r120, [%rd27+24];
	st.local.v2.u32 	[%rd5], {%r118, %r119};
	st.local.u32 	[%rd5+8], %r120;
	{ // callseq 18, 0
	.param .b64 param0;
	st.param.b64 	[param0], %rd29;
	.param .b64 param1;
	st.param.b64 	[param1], %rd25;
	.param .b32 retval0;
	call.uni (retval0), 
	vprintf, 
	(
	param0, 
	param1
	);
	ld.param.b32 	%r121, [retval0];
	} // callseq 18
	ld.global.u32 	%r123, [%rd27+32];
	ld.global.u32 	%r124, [%rd27+36];
	ld.global.u32 	%r125, [%rd27+40];
	st.local.v2.u32 	[%rd5], {%r123, %r124};
	st.local.u32 	[%rd5+8], %r125;
	{ // callseq 19, 0
	.param .b64 param0;
	st.param.b64 	[param0], %rd29;
	.param .b64 param1;
	st.param.b64 	[param1], %rd25;
	.param .b32 retval0;
	call.uni (retval0), 
	vprintf, 
	(
	param0, 
	param1
	);
	ld.param.b32 	%r126, [retval0];
	} // callseq 19
	ld.global.u32 	%r128, [%rd27+48];
	ld.global.u32 	%r129, [%rd27+52];
	ld.global.u32 	%r130, [%rd27+56];
	st.local.v2.u32 	[%rd5], {%r128, %r129};
	st.local.u32 	[%rd5+8], %r130;
	{ // callseq 20, 0
	.param .b64 param0;
	st.param.b64 	[param0], %rd29;
	.param .b64 param1;
	st.param.b64 	[param1], %rd25;
	.param .b32 retval0;
	call.uni (retval0), 
	vprintf, 
	(
	param0, 
	param1
	);
	ld.param.b32 	%r131, [retval0];
	} // callseq 20
	ld.global.u32 	%r133, [%rd27+64];
	ld.global.u32 	%r134, [%rd27+68];
	ld.global.u32 	%r135, [%rd27+72];
	st.local.v2.u32 	[%rd5], {%r133, %r134};
	st.local.u32 	[%rd5+8], %r135;
	{ // callseq 21, 0
	.param .b64 param0;
	st.param.b64 	[param0], %rd29;
	.param .b64 param1;
	st.param.b64 	[param1], %rd25;
	.param .b32 retval0;
	call.uni (retval0), 
	vprintf, 
	(
	param0, 
	param1
	);
	ld.param.b32 	%r136, [retval0];
	} // callseq 21
	ld.global.u32 	%r138, [%rd27+80];
	ld.global.u32 	%r139, [%rd27+84];
	ld.global.u32 	%r140, [%rd27+88];
	st.local.v2.u32 	[%rd5], {%r138, %r139};
	st.local.u32 	[%rd5+8], %r140;
	{ // callseq 22, 0
	.param .b64 param0;
	st.param.b64 	[param0], %rd29;
	.param .b64 param1;
	st.param.b64 	[param1], %rd25;
	.param .b32 retval0;
	call.uni (retval0), 
	vprintf, 
	(
	param0, 
	param1
	);
	ld.param.b32 	%r141, [retval0];
	} // callseq 22
	ld.global.u32 	%r143, [%rd27+96];
	ld.global.u32 	%r144, [%rd27+100];
	ld.global.u32 	%r145, [%rd27+104];
	st.local.v2.u32 	[%rd5], {%r143, %r144};
	st.local.u32 	[%rd5+8], %r145;
	{ // callseq 23, 0
	.param .b64 param0;
	st.param.b64 	[param0], %rd29;
	.param .b64 param1;
	st.param.b64 	[param1], %rd25;
	.param .b32 retval0;
	call.uni (retval0), 
	vprintf, 
	(
	param0, 
	param1
	);
	ld.param.b32 	%r146, [retval0];
	} // callseq 23
	ld.global.u32 	%r148, [%rd27+112];
	ld.global.u32 	%r149, [%rd27+116];
	ld.global.u32 	%r150, [%rd27+120];
	st.local.v2.u32 	[%rd5], {%r148, %r149};
	st.local.u32 	[%rd5+8], %r150;
	{ // callseq 24, 0
	.param .b64 param0;
	st.param.b64 	[param0], %rd29;
	.param .b64 param1;
	st.param.b64 	[param1], %rd25;
	.param .b32 retval0;
	call.uni (retval0), 
	vprintf, 
	(
	param0, 
	param1
	);
	ld.param.b32 	%r151, [retval0];
	} // callseq 24
	add.s32 	%r268, %r268, 8;
$L__BB2_7:
	setp.eq.s32 	%p6, %r4, 0;
	@%p6 bra 	$L__BB2_13;
	and.b32  	%r7, %r30, 3;
	setp.lt.u32 	%p7, %r4, 4;
	@%p7 bra 	$L__BB2_10;
	mul.wide.u32 	%rd31, %r268, 16;
	add.s64 	%rd32, %rd4, %rd31;
	ld.global.u32 	%r153, [%rd32];
	ld.global.u32 	%r154, [%rd32+4];
	ld.global.u32 	%r155, [%rd32+8];
	st.local.v2.u32 	[%rd5], {%r153, %r154};
	st.local.u32 	[%rd5+8], %r155;
	mov.u64 	%rd33, $str;
	cvta.global.u64 	%rd34, %rd33;
	{ // callseq 25, 0
	.param .b64 param0;
	st.param.b64 	[param0], %rd34;
	.param .b64 param1;
	st.param.b64 	[param1], %rd25;
	.param .b32 retval0;
	call.uni (retval0), 
	vprintf, 
	(
	param0, 
	param1
	);
	ld.param.b32 	%r156, [retval0];
	} // callseq 25
	ld.global.u32 	%r158, [%rd32+16];
	ld.global.u32 	%r159, [%rd32+20];
	ld.global.u32 	%r160, [%rd32+24];
	st.local.v2.u32 	[%rd5], {%r158, %r159};
	st.local.u32 	[%rd5+8], %r160;
	{ // callseq 26, 0
	.param .b64 param0;
	st.param.b64 	[param0], %rd34;
	.param .b64 param1;
	st.param.b64 	[param1], %rd25;
	.param .b32 retval0;
	call.uni (retval0), 
	vprintf, 
	(
	param0, 
	param1
	);
	ld.param.b32 	%r161, [retval0];
	} // callseq 26
	ld.global.u32 	%r163, [%rd32+32];
	ld.global.u32 	%r164, [%rd32+36];
	ld.global.u32 	%r165, [%rd32+40];
	st.local.v2.u32 	[%rd5], {%r163, %r164};
	st.local.u32 	[%rd5+8], %r165;
	{ // callseq 27, 0
	.param .b64 param0;
	st.param.b64 	[param0], %rd34;
	.param .b64 param1;
	st.param.b64 	[param1], %rd25;
	.param .b32 retval0;
	call.uni (retval0), 
	vprintf, 
	(
	param0, 
	param1
	);
	ld.param.b32 	%r166, [retval0];
	} // callseq 27
	ld.global.u32 	%r168, [%rd32+48];
	ld.global.u32 	%r169, [%rd32+52];
	ld.global.u32 	%r170, [%rd32+56];
	st.local.v2.u32 	[%rd5], {%r168, %r169};
	st.local.u32 	[%rd5+8], %r170;
	{ // callseq 28, 0
	.param .b64 param0;
	st.param.b64 	[param0], %rd34;
	.param .b64 param1;
	st.param.b64 	[param1], %rd25;
	.param .b32 retval0;
	call.uni (retval0), 
	vprintf, 
	(
	param0, 
	param1
	);
	ld.param.b32 	%r171, [retval0];
	} // callseq 28
	add.s32 	%r268, %r268, 4;
$L__BB2_10:
	setp.eq.s32 	%p8, %r7, 0;
	@%p8 bra 	$L__BB2_13;
	mul.wide.u32 	%rd36, %r268, 16;
	add.s64 	%rd37, %rd36, %rd4;
	add.s64 	%rd68, %rd37, 4;
	neg.s32 	%r271, %r7;
	mov.u64 	%rd38, $str;
$L__BB2_12:
	.pragma "nounroll";
	ld.global.u32 	%r173, [%rd68+-4];
	ld.global.u32 	%r174, [%rd68];
	ld.global.u32 	%r175, [%rd68+4];
	st.local.v2.u32 	[%rd5], {%r173, %r174};
	st.local.u32 	[%rd5+8], %r175;
	cvta.global.u64 	%rd39, %rd38;
	{ // callseq 29, 0
	.param .b64 param0;
	st.param.b64 	[param0], %rd39;
	.param .b64 param1;
	st.param.b64 	[param1], %rd25;
	.param .b32 retval0;
	call.uni (retval0), 
	vprintf, 
	(
	param0, 
	param1
	);
	ld.param.b32 	%r176, [retval0];
	} // callseq 29
	add.s64 	%rd68, %rd68, 16;
	add.s32 	%r271, %r271, 1;
	setp.ne.s32 	%p9, %r271, 0;
	@%p9 bra 	$L__BB2_12;
$L__BB2_13:
	setp.lt.u32 	%p10, %r30, 16;
	mov.b32 	%r274, 0;
	@%p10 bra 	$L__BB2_16;
	and.b32  	%r274, %r30, 2147483632;
	neg.s32 	%r273, %r274;
	add.s64 	%rd70, %rd2, 32;
	add.u64 	%rd41, %SP, 0;
	mov.u64 	%rd43, $str$1;
$L__BB2_15:
	.pragma "nounroll";
	ld.global.u32 	%r179, [%rd70+-32];
	cvta.to.local.u64 	%rd42, %rd41;
	st.local.u32 	[%rd42], %r179;
	cvta.global.u64 	%rd44, %rd43;
	{ // callseq 30, 0
	.param .b64 param0;
	st.param.b64 	[param0], %rd44;
	.param .b64 param1;
	st.param.b64 	[param1], %rd41;
	.param .b32 retval0;
	call.uni (retval0), 
	vprintf, 
	(
	param0, 
	param1
	);
	ld.param.b32 	%r180, [retval0];
	} // callseq 30
	ld.global.u32 	%r182, [%rd70+-28];
	st.local.u32 	[%rd42], %r182;
	{ // callseq 31, 0
	.param .b64 param0;
	st.param.b64 	[param0], %rd44;
	.param .b64 param1;
	st.param.b64 	[param1], %rd41;
	.param .b32 retval0;
	call.uni (retval0), 
	vprintf, 
	(
	param0, 
	param1
	);
	ld.param.b32 	%r183, [retval0];
	} // callseq 31
	ld.global.u32 	%r185, [%rd70+-24];
	st.local.u32 	[%rd42], %r185;
	{ // callseq 32, 0
	.param .b64 param0;
	st.param.b64 	[param0], %rd44;
	.param .b64 param1;
	st.param.b64 	[param1], %rd41;
	.param .b32 retval0;
	call.uni (retval0), 
	vprintf, 
	(
	param0, 
	param1
	);
	ld.param.b32 	%r186, [retval0];
	} // callseq 32
	ld.global.u32 	%r188, [%rd70+-20];
	st.local.u32 	[%rd42], %r188;
	{ // callseq 33, 0
	.param .b64 param0;
	st.param.b64 	[param0], %rd44;
	.param .b64 param1;
	st.param.b64 	[param1], %rd41;
	.param .b32 retval0;
	call.uni (retval0), 
	vprintf, 
	(
	param0, 
	param1
	);
	ld.param.b32 	%r189, [retval0];
	} // callseq 33
	ld.global.u32 	%r191, [%rd70+-16];
	st.local.u32 	[%rd42], %r191;
	{ // callseq 34, 0
	.param .b64 param0;
	st.param.b64 	[param0], %rd44;
	.param .b64 param1;
	st.param.b64 	[param1], %rd41;
	.param .b32 retval0;
	call.uni (retval0), 
	vprintf, 
	(
	param0, 
	param1
	);
	ld.param.b32 	%r192, [retval0];
	} // callseq 34
	ld.global.u32 	%r194, [%rd70+-12];
	st.local.u32 	[%rd42], %r194;
	{ // callseq 35, 0
	.param .b64 param0;
	st.param.b64 	[param0], %rd44;
	.param .b64 param1;
	st.param.b64 	[param1], %rd41;
	.param .b32 retval0;
	call.uni (retval0), 
	vprintf, 
	(
	param0, 
	param1
	);
	ld.param.b32 	%r195, [retval0];
	} // callseq 35
	ld.global.u32 	%r197, [%rd70+-8];
	st.local.u32 	[%rd42], %r197;
	{ // callseq 36, 0
	.param .b64 param0;
	st.param.b64 	[param0], %rd44;
	.param .b64 param1;
	st.param.b64 	[param1], %rd41;
	.param .b32 retval0;
	call.uni (retval0), 
	vprintf, 
	(
	param0, 
	param1
	);
	ld.param.b32 	%r198, [retval0];
	} // callseq 36
	ld.global.u32 	%r200, [%rd70+-4];
	st.local.u32 	[%rd42], %r200;
	{ // callseq 37, 0
	.param .b64 param0;
	st.param.b64 	[param0], %rd44;
	.param .b64 param1;
	st.param.b64 	[param1], %rd41;
	.param .b32 retval0;
	call.uni (retval0), 
	vprintf, 
	(
	param0, 
	param1
	);
	ld.param.b32 	%r201, [retval0];
	} // callseq 37
	ld.global.u32 	%r203, [%rd70];
	st.local.u32 	[%rd42], %r203;
	{ // callseq 38, 0
	.param .b64 param0;
	st.param.b64 	[param0], %rd44;
	.param .b64 param1;
	st.param.b64 	[param1], %rd41;
	.param .b32 retval0;
	call.uni (retval0), 
	vprintf, 
	(
	param0, 
	param1
	);
	ld.param.b32 	%r204, [retval0];
	} // callseq 38
	ld.global.u32 	%r206, [%rd70+4];
	st.local.u32 	[%rd42], %r206;
	{ // callseq 39, 0
	.param .b64 param0;
	st.param.b64 	[param0], %rd44;
	.param .b64 param1;
	st.param.b64 	[param1], %rd41;
	.param .b32 retval0;
	call.uni (retval0), 
	vprintf, 
	(
	param0, 
	param1
	);
	ld.param.b32 	%r207, [retval0];
	} // callseq 39
	ld.global.u32 	%r209, [%rd70+8];
	st.local.u32 	[%rd42], %r209;
	{ // callseq 40, 0
	.param .b64 param0;
	st.param.b64 	[param0], %rd44;
	.param .b64 param1;
	st.param.b64 	[param1], %rd41;
	.param .b32 retval0;
	call.uni (retval0), 
	vprintf, 
	(
	param0, 
	param1
	);
	ld.param.b32 	%r210, [retval0];
	} // callseq 40
	ld.global.u32 	%r212, [%rd70+12];
	st.local.u32 	[%rd42], %r212;
	{ // callseq 41, 0
	.param .b64 param0;
	st.param.b64 	[param0], %rd44;
	.param .b64 param1;
	st.param.b64 	[param1], %rd41;
	.param .b32 retval0;
	call.uni (retval0), 
	vprintf, 
	(
	param0, 
	param1
	);
	ld.param.b32 	%r213, [retval0];
	} // callseq 41
	ld.global.u32 	%r215, [%rd70+16];
	st.local.u32 	[%rd42], %r215;
	{ // callseq 42, 0
	.param .b64 param0;
	st.param.b64 	[param0], %rd44;
	.param .b64 param1;
	st.param.b64 	[param1], %rd41;
	.param .b32 retval0;
	call.uni (retval0), 
	vprintf, 
	(
	param0, 
	param1
	);
	ld.param.b32 	%r216, [retval0];
	} // callseq 42
	ld.global.u32 	%r218, [%rd70+20];
	st.local.u32 	[%rd42], %r218;
	{ // callseq 43, 0
	.param .b64 param0;
	st.param.b64 	[param0], %rd44;
	.param .b64 param1;
	st.param.b64 	[param1], %rd41;
	.param .b32 retval0;
	call.uni (retval0), 
	vprintf, 
	(
	param0, 
	param1
	);
	ld.param.b32 	%r219, [retval0];
	} // callseq 43
	ld.global.u32 	%r221, [%rd70+24];
	st.local.u32 	[%rd42], %r221;
	{ // callseq 44, 0
	.param .b64 param0;
	st.param.b64 	[param0], %rd44;
	.param .b64 param1;
	st.param.b64 	[param1], %rd41;
	.param .b32 retval0;
	call.uni (retval0), 
	vprintf, 
	(
	param0, 
	param1
	);
	ld.param.b32 	%r222, [retval0];
	} // callseq 44
	ld.global.u32 	%r224, [%rd70+28];
	st.local.u32 	[%rd42], %r224;
	{ // callseq 45, 0
	.param .b64 param0;
	st.param.b64 	[param0], %rd44;
	.param .b64 param1;
	st.param.b64 	[param1], %rd41;
	.param .b32 retval0;
	call.uni (retval0), 
	vprintf, 
	(
	param0, 
	param1
	);
	ld.param.b32 	%r225, [retval0];
	} // callseq 45
	add.s32 	%r273, %r273, 16;
	add.s64 	%rd70, %rd70, 64;
	setp.ne.s32 	%p11, %r273, 0;
	@%p11 bra 	$L__BB2_15;
$L__BB2_16:
	setp.eq.s32 	%p12, %r1, 0;
	@%p12 bra 	$L__BB2_25;
	add.u64 	%rd45, %SP, 0;
	add.u64 	%rd14, %SPL, 0;
	and.b32  	%r21, %r30, 7;
	setp.lt.u32 	%p13, %r1, 8;
	@%p13 bra 	$L__BB2_19;
	mul.wide.u32 	%rd46, %r274, 4;
	add.s64 	%rd47, %rd2, %rd46;
	ld.global.u32 	%r227, [%rd47];
	st.local.u32 	[%rd14], %r227;
	mov.u64 	%rd48, $str$1;
	cvta.global.u64 	%rd49, %rd48;
	{ // callseq 46, 0
	.param .b64 param0;
	st.param.b64 	[param0], %rd49;
	.param .b64 param1;
	st.param.b64 	[param1], %rd45;
	.param .b32 retval0;
	call.uni (retval0), 
	vprintf, 
	(
	param0, 
	param1
	);
	ld.param.b32 	%r228, [retval0];
	} // callseq 46
	ld.global.u32 	%r230, [%rd47+4];
	st.local.u32 	[%rd14], %r230;
	{ // callseq 47, 0
	.param .b64 param0;
	st.param.b64 	[param0], %rd49;
	.param .b64 param1;
	st.param.b64 	[param1], %rd45;
	.param .b32 retval0;
	call.uni (retval0), 
	vprintf, 
	(
	param0, 
	param1
	);
	ld.param.b32 	%r231, [retval0];
	} // callseq 47
	ld.global.u32 	%r233, [%rd47+8];
	st.local.u32 	[%rd14], %r233;
	{ // callseq 48, 0
	.param .b64 param0;
	st.param.b64 	[param0], %rd49;
	.param .b64 param1;
	st.param.b64 	[param1], %rd45;
	.param .b32 retval0;
	call.uni (retval0), 
	vprintf, 
	(
	param0, 
	param1
	);
	ld.param.b32 	%r234, [retval0];
	} // callseq 48
	ld.global.u32 	%r236, [%rd47+12];
	st.local.u32 	[%rd14], %r236;
	{ // callseq 49, 0
	.param .b64 param0;
	st.param.b64 	[param0], %rd49;
	.param .b64 param1;
	st.param.b64 	[param1], %rd45;
	.param .b32 retval0;
	call.uni (retval0), 
	vprintf, 
	(
	param0, 
	param1
	);
	ld.param.b32 	%r237, [retval0];
	} // callseq 49
	ld.global.u32 	%r239, [%rd47+16];
	st.local.u32 	[%rd14], %r239;
	{ // callseq 50, 0
	.param .b64 param0;
	st.param.b64 	[param0], %rd49;
	.param .b64 param1;
	st.param.b64 	[param1], %rd45;
	.param .b32 retval0;
	call.uni (retval0), 
	vprintf, 
	(
	param0, 
	param1
	);
	ld.param.b32 	%r240, [retval0];
	} // callseq 50
	ld.global.u32 	%r242, [%rd47+20];
	st.local.u32 	[%rd14], %r242;
	{ // callseq 51, 0
	.param .b64 param0;
	st.param.b64 	[param0], %rd49;
	.param .b64 param1;
	st.param.b64 	[param1], %rd45;
	.param .b32 retval0;
	call.uni (retval0), 
	vprintf, 
	(
	param0, 
	param1
	);
	ld.param.b32 	%r243, [retval0];
	} // callseq 51
	ld.global.u32 	%r245, [%rd47+24];
	st.local.u32 	[%rd14], %r245;
	{ // callseq 52, 0
	.param .b64 param0;
	st.param.b64 	[param0], %rd49;
	.param .b64 param1;
	st.param.b64 	[param1], %rd45;
	.param .b32 retval0;
	call.uni (retval0), 
	vprintf, 
	(
	param0, 
	param1
	);
	ld.param.b32 	%r246, [retval0];
	} // callseq 52
	ld.global.u32 	%r248, [%rd47+28];
	st.local.u32 	[%rd14], %r248;
	{ // callseq 53, 0
	.param .b64 param0;
	st.param.b64 	[param0], %rd49;
	.param .b64 param1;
	st.param.b64 	[param1], %rd45;
	.param .b32 retval0;
	call.uni (retval0), 
	vprintf, 
	(
	param0, 
	param1
	);
	ld.param.b32 	%r249, [retval0];
	} // callseq 53
	add.s32 	%r274, %r274, 8;
$L__BB2_19:
	setp.eq.s32 	%p14, %r21, 0;
	@%p14 bra 	$L__BB2_25;
	and.b32  	%r24, %r30, 3;
	setp.lt.u32 	%p15, %r21, 4;
	@%p15 bra 	$L__BB2_22;
	mul.wide.u32 	%rd51, %r274, 4;
	add.s64 	%rd52, %rd2, %rd51;
	ld.global.u32 	%r251, [%rd52];
	st.local.u32 	[%rd14], %r251;
	mov.u64 	%rd53, $str$1;
	cvta.global.u64 	%rd54, %rd53;
	{ // callseq 54, 0
	.param .b64 param0;
	st.param.b64 	[param0], %rd54;
	.param .b64 param1;
	st.param.b64 	[param1], %rd45;
	.param .b32 retval0;
	call.uni (retval0), 
	vprintf, 
	(
	param0, 
	param1
	);
	ld.param.b32 	%r252, [retval0];
	} // callseq 54
	ld.global.u32 	%r254, [%rd52+4];
	st.local.u32 	[%rd14], %r254;
	{ // callseq 55, 0
	.param .b64 param0;
	st.param.b64 	[param0], %rd54;
	.param .b64 param1;
	st.param.b64 	[param1], %rd45;
	.param .b32 retval0;
	call.uni (retval0), 
	vprintf, 
	(
	param0, 
	param1
	);
	ld.param.b32 	%r255, [retval0];
	} // callseq 55
	ld.global.u32 	%r257, [%rd52+8];
	st.local.u32 	[%rd14], %r257;
	{ // callseq 56, 0
	.param .b64 param0;
	st.param.b64 	[param0], %rd54;
	.param .b64 param1;
	st.param.b64 	[param1], %rd45;
	.param .b32 retval0;
	call.uni (retval0), 
	vprintf, 
	(
	param0, 
	param1
	);
	ld.param.b32 	%r258, [retval0];
	} // callseq 56
	ld.global.u32 	%r260, [%rd52+12];
	st.local.u32 	[%rd14], %r260;
	{ // callseq 57, 0
	.param .b64 param0;
	st.param.b64 	[param0], %rd54;
	.param .b64 param1;
	st.param.b64 	[param1], %rd45;
	.param .b32 retval0;
	call.uni (retval0), 
	vprintf, 
	(
	param0, 
	param1
	);
	ld.param.b32 	%r261, [retval0];
	} // callseq 57
	add.s32 	%r274, %r274, 4;
$L__BB2_22:
	setp.eq.s32 	%p16, %r24, 0;
	@%p16 bra 	$L__BB2_25;
	mul.wide.u32 	%rd56, %r274, 4;
	add.s64 	%rd71, %rd2, %rd56;
	neg.s32 	%r277, %r24;
	mov.u64 	%rd57, $str$1;
$L__BB2_24:
	.pragma "nounroll";
	ld.global.u32 	%r263, [%rd71];
	st.local.u32 	[%rd14], %r263;
	cvta.global.u64 	%rd58, %rd57;
	{ // callseq 58, 0
	.param .b64 param0;
	st.param.b64 	[param0], %rd58;
	.param .b64 param1;
	st.param.b64 	[param1], %rd45;
	.param .b32 retval0;
	call.uni (retval0), 
	vprintf, 
	(
	param0, 
	param1
	);
	ld.param.b32 	%r264, [retval0];
	} // callseq 58
	add.s64 	%rd71, %rd71, 4;
	add.s32 	%r277, %r277, 1;
	setp.ne.s32 	%p17, %r277, 0;
	@%p17 bra 	$L__BB2_24;
$L__BB2_25:
	ld.param.u64 	%rd67, [_Z8printMstP4EdgeiPiPl_param_3];
	cvta.to.global.u64 	%rd60, %rd67;
	ld.global.u64 	%rd61, [%rd60];
	add.u64 	%rd62, %SP, 0;
	add.u64 	%rd63, %SPL, 0;
	st.local.u64 	[%rd63], %rd61;
	mov.u64 	%rd64, $str$2;
	cvta.global.u64 	%rd65, %rd64;
	{ // callseq 59, 0
	.param .b64 param0;
	st.param.b64 	[param0], %rd65;
	.param .b64 param1;
	st.param.b64 	[param1], %rd62;
	.param .b32 retval0;
	call.uni (retval0), 
	vprintf, 
	(
	param0, 
	param1
	);
	ld.param.b32 	%r266, [retval0];
	} // callseq 59
	ret;

}
	// .globl	_Z9printEdgePiS_S_S_i
.visible .entry _Z9printEdgePiS_S_S_i(
	.param .u64 .ptr .align 1 _Z9printEdgePiS_S_S_i_param_0,
	.param .u64 .ptr .align 1 _Z9printEdgePiS_S_S_i_param_1,
	.param .u64 .ptr .align 1 _Z9printEdgePiS_S_S_i_param_2,
	.param .u64 .ptr .align 1 _Z9printEdgePiS_S_S_i_param_3,
	.param .u32 _Z9printEdgePiS_S_S_i_param_4
)
{
	.local .align 8 .b8 	__local_depot3[16];
	.reg .b64 	%SP;
	.reg .b64 	%SPL;
	.reg .pred 	%p<5>;
	.reg .b32 	%r<18>;
	.reg .b64 	%rd<22>;

	mov.u64 	%SPL, __local_depot3;
	cvta.local.u64 	%SP, %SPL;
	ld.param.u64 	%rd9, [_Z9printEdgePiS_S_S_i_param_0];
	ld.param.u64 	%rd10, [_Z9printEdgePiS_S_S_i_param_1];
	ld.param.u64 	%rd11, [_Z9printEdgePiS_S_S_i_param_2];
	ld.param.u64 	%rd12, [_Z9printEdgePiS_S_S_i_param_3];
	ld.param.u32 	%r6, [_Z9printEdgePiS_S_S_i_param_4];
	setp.lt.s32 	%p1, %r6, 1;
	@%p1 bra 	$L__BB3_6;
	add.u64 	%rd13, %SP, 0;
	add.u64 	%rd1, %SPL, 0;
	cvta.to.global.u64 	%rd2, %rd9;
	cvta.to.global.u64 	%rd3, %rd10;
	cvta.to.global.u64 	%rd4, %rd11;
	cvta.to.global.u64 	%rd5, %rd12;
	mov.b32 	%r16, 0;
$L__BB3_2:
	cvt.u64.u32 	%rd6, %r16;
	mul.wide.u32 	%rd14, %r16, 4;
	add.s64 	%rd7, %rd3, %rd14;
	ld.global.u32 	%r8, [%rd7];
	setp.lt.s32 	%p2, %r8, 1;
	@%p2 bra 	$L__BB3_5;
	shl.b64 	%rd15, %rd6, 2;
	add.s64 	%rd8, %rd2, %rd15;
	ld.global.u32 	%r17, [%rd8];
$L__BB3_4:
	mul.wide.s32 	%rd16, %r17, 4;
	add.s64 	%rd17, %rd4, %rd16;
	ld.global.u32 	%r9, [%rd17];
	add.s64 	%rd18, %rd5, %rd16;
	ld.global.u32 	%r10, [%rd18];
	st.local.v2.u32 	[%rd1], {%r16, %r9};
	st.local.u32 	[%rd1+8], %r10;
	mov.u64 	%rd19, $str;
	cvta.global.u64 	%rd20, %rd19;
	{ // callseq 60, 0
	.param .b64 param0;
	st.param.b64 	[param0], %rd20;
	.param .b64 param1;
	st.param.b64 	[param1], %rd13;
	.param .b32 retval0;
	call.uni (retval0), 
	vprintf, 
	(
	param0, 
	param1
	);
	ld.param.b32 	%r11, [retval0];
	} // callseq 60
	add.s32 	%r17, %r17, 1;
	ld.global.u32 	%r13, [%rd8];
	ld.global.u32 	%r14, [%rd7];
	add.s32 	%r15, %r14, %r13;
	setp.lt.s32 	%p3, %r17, %r15;
	@%p3 bra 	$L__BB3_4;
$L__BB3_5:
	add.s32 	%r16, %r16, 1;
	setp.ne.s32 	%p4, %r16, %r6;
	@%p4 bra 	$L__BB3_2;
$L__BB3_6:
	ret;

}
	// .globl	_Z11printAnswerPl
.visible .entry _Z11printAnswerPl(
	.param .u64 .ptr .align 1 _Z11printAnswerPl_param_0
)
{
	.local .align 8 .b8 	__local_depot4[8];
	.reg .b64 	%SP;
	.reg .b64 	%SPL;
	.reg .b32 	%r<3>;
	.reg .b64 	%rd<8>;

	mov.u64 	%SPL, __local_depot4;
	cvta.local.u64 	%SP, %SPL;
	ld.param.u64 	%rd1, [_Z11printAnswerPl_param_0];
	cvta.to.global.u64 	%rd2, %rd1;
	add.u64 	%rd3, %SP, 0;
	add.u64 	%rd4, %SPL, 0;
	ld.global.u64 	%rd5, [%rd2];
	st.local.u64 	[%rd4], %rd5;
	mov.u64 	%rd6, $str$2;
	cvta.global.u64 	%rd7, %rd6;
	{ // callseq 61, 0
	.param .b64 param0;
	st.param.b64 	[param0], %rd7;
	.param .b64 param1;
	st.param.b64 	[param1], %rd3;
	.param .b32 retval0;
	call.uni (retval0), 
	vprintf, 
	(
	param0, 
	param1
	);
	ld.param.b32 	%r1, [retval0];
	} // callseq 61
	ret;

}
	// .globl	_Z13print_prefsumiPi
.visible .entry _Z13print_prefsumiPi(
	.param .u32 _Z13print_prefsumiPi_param_0,
	.param .u64 .ptr .align 1 _Z13print_prefsumiPi_param_1
)
{
	.local .align 8 .b8 	__local_depot5[8];
	.reg .b64 	%SP;
	.reg .b64 	%SPL;
	.reg .pred 	%p<10>;
	.reg .b32 	%r<110>;
	.reg .b64 	%rd<30>;

	mov.u64 	%SPL, __local_depot5;
	cvta.local.u64 	%SP, %SPL;
	ld.param.u32 	%r16, [_Z13print_prefsumiPi_param_0];
	ld.param.u64 	%rd9, [_Z13print_prefsumiPi_param_1];
	cvta.to.global.u64 	%rd1, %rd9;
	add.u64 	%rd10, %SP, 0;
	add.u64 	%rd2, %SPL, 0;
	setp.lt.s32 	%p1, %r16, 1;
	@%p1 bra 	$L__BB5_13;
	and.b32  	%r1, %r16, 15;
	setp.lt.u32 	%p2, %r16, 16;
	mov.b32 	%r107, 0;
	@%p2 bra 	$L__BB5_4;
	and.b32  	%r107, %r16, 2147483632;
	neg.s32 	%r105, %r107;
	add.s64 	%rd28, %rd1, 32;
	mov.u64 	%rd11, $str$1;
$L__BB5_3:
	.pragma "nounroll";
	ld.global.u32 	%r18, [%rd28+-32];
	st.local.u32 	[%rd2], %r18;
	cvta.global.u64 	%rd12, %rd11;
	{ // callseq 62, 0
	.param .b64 param0;
	st.param.b64 	[param0], %rd12;
	.param .b64 param1;
	st.param.b64 	[param1], %rd10;
	.param .b32 retval0;
	call.uni (retval0), 
	vprintf, 
	(
	param0, 
	param1
	);
	ld.param.b32 	%r19, [retval0];
	} // callseq 62
	ld.global.u32 	%r21, [%rd28+-28];
	st.local.u32 	[%rd2], %r21;
	{ // callseq 63, 0
	.param .b64 param0;
	st.param.b64 	[param0], %rd12;
	.param .b64 param1;
	st.param.b64 	[param1], %rd10;
	.param .b32 retval0;
	call.uni (retval0), 
	vprintf, 
	(
	param0, 
	param1
	);
	ld.param.b32 	%r22, [retval0];
	} // callseq 63
	ld.global.u32 	%r24, [%rd28+-24];
	st.local.u32 	[%rd2], %r24;
	{ // callseq 64, 0
	.param .b64 param0;
	st.param.b64 	[param0], %rd12;
	.param .b64 param1;
	st.param.b64 	[param1], %rd10;
	.param .b32 retval0;
	call.uni (retval0), 
	vprintf, 
	(
	param0, 
	param1
	);
	ld.param.b32 	%r25, [retval0];
	} // callseq 64
	ld.global.u32 	%r27, [%rd28+-20];
	st.local.u32 	[%rd2], %r27;
	{ // callseq 65, 0
	.param .b64 param0;
	st.param.b64 	[param0], %rd12;
	.param .b64 param1;
	st.param.b64 	[param1], %rd10;
	.param .b32 retval0;
	call.uni (retval0), 
	vprintf, 
	(
	param0, 
	param1
	);
	ld.param.b32 	%r28, [retval0];
	} // callseq 65
	ld.global.u32 	%r30, [%rd28+-16];
	st.local.u32 	[%rd2], %r30;
	{ // callseq 66, 0
	.param .b64 param0;
	st.param.b64 	[param0], %rd12;
	.param .b64 param1;
	st.param.b64 	[param1], %rd10;
	.param .b32 retval0;
	call.uni (retval0), 
	vprintf, 
	(
	param0, 
	param1
	);
	ld.param.b32 	%r31, [retval0];
	} // callseq 66
	ld.global.u32 	%r33, [%rd28+-12];
	st.local.u32 	[%rd2], %r33;
	{ // callseq 67, 0
	.param .b64 param0;
	st.param.b64 	[param0], %rd12;
	.param .b64 param1;
	st.param.b64 	[param1], %rd10;
	.param .b32 retval0;
	call.uni (retval0), 
	vprintf, 
	(
	param0, 
	param1
	);
	ld.param.b32 	%r34, [retval0];
	} // callseq 67
	ld.global.u32 	%r36, [%rd28+-8];
	st.local.u32 	[%rd2], %r36;
	{ // callseq 68, 0
	.param .b64 param0;
	st.param.b64 	[param0], %rd12;
	.param .b64 param1;
	st.param.b64 	[param1], %rd10;
	.param .b32 retval0;
	call.uni (retval0), 
	vprintf, 
	(
	param0, 
	param1
	);
	ld.param.b32 	%r37, [retval0];
	} // callseq 68
	ld.global.u32 	%r39, [%rd28+-4];
	st.local.u32 	[%rd2], %r39;
	{ // callseq 69, 0
	.param .b64 param0;
	st.param.b64 	[param0], %rd12;
	.param .b64 param1;
	st.param.b64 	[param1], %rd10;
	.param .b32 retval0;
	call.uni (retval0), 
	vprintf, 
	(
	param0, 
	param1
	);
	ld.param.b32 	%r40, [retval0];
	} // callseq 69
	ld.global.u32 	%r42, [%rd28];
	st.local.u32 	[%rd2], %r42;
	{ // callseq 70, 0
	.param .b64 param0;
	st.param.b64 	[param0], %rd12;
	.param .b64 param1;
	st.param.b64 	[param1], %rd10;
	.param .b32 retval0;
	call.uni (retval0), 
	vprintf, 
	(
	param0, 
	param1
	);
	ld.param.b32 	%r43, [retval0];
	} // callseq 70
	ld.global.u32 	%r45, [%rd28+4];
	st.local.u32 	[%rd2], %r45;
	{ // callseq 71, 0
	.param .b64 param0;
	st.param.b64 	[param0], %rd12;
	.param .b64 param1;
	st.param.b64 	[param1], %rd10;
	.param .b32 retval0;
	call.uni (retval0), 
	vprintf, 
	(
	param0, 
	param1
	);
	ld.param.b32 	%r46, [retval0];
	} // callseq 71
	ld.global.u32 	%r48, [%rd28+8];
	st.local.u32 	[%rd2], %r48;
	{ // callseq 72, 0
	.param .b64 param0;
	st.param.b64 	[param0], %rd12;
	.param .b64 param1;
	st.param.b64 	[param1], %rd10;
	.param .b32 retval0;
	call.uni (retval0), 
	vprintf, 
	(
	param0, 
	param1
	);
	ld.param.b32 	%r49, [retval0];
	} // callseq 72
	ld.global.u32 	%r51, [%rd28+12];
	st.local.u32 	[%rd2], %r51;
	{ // callseq 73, 0
	.param .b64 param0;
	st.param.b64 	[param0], %rd12;
	.param .b64 param1;
	st.param.b64 	[param1], %rd10;
	.param .b32 retval0;
	call.uni (retval0), 
	vprintf, 
	(
	param0, 
	param1
	);
	ld.param.b32 	%r52, [retval0];
	} // callseq 73
	ld.global.u32 	%r54, [%rd28+16];
	st.local.u32 	[%rd2], %r54;
	{ // callseq 74, 0
	.param .b64 param0;
	st.param.b64 	[param0], %rd12;
	.param .b64 param1;
	st.param.b64 	[param1], %rd10;
	.param .b32 retval0;
	call.uni (retval0), 
	vprintf, 
	(
	param0, 
	param1
	);
	ld.param.b32 	%r55, [retval0];
	} // callseq 74
	ld.global.u32 	%r57, [%rd28+20];
	st.local.u32 	[%rd2], %r57;
	{ // callseq 75, 0
	.param .b64 param0;
	st.param.b64 	[param0], %rd12;
	.param .b64 param1;
	st.param.b64 	[param1], %rd10;
	.param .b32 retval0;
	call.uni (retval0), 
	vprintf, 
	(
	param0, 
	param1
	);
	ld.param.b32 	%r58, [retval0];
	} // callseq 75
	ld.global.u32 	%r60, [%rd28+24];
	st.local.u32 	[%rd2], %r60;
	{ // callseq 76, 0
	.param .b64 param0;
	st.param.b64 	[param0], %rd12;
	.param .b64 param1;
	st.param.b64 	[param1], %rd10;
	.param .b32 retval0;
	call.uni (retval0), 
	vprintf, 
	(
	param0, 
	param1
	);
	ld.param.b32 	%r61, [retval0];
	} // callseq 76
	ld.global.u32 	%r63, [%rd28+28];
	st.local.u32 	[%rd2], %r63;
	{ // callseq 77, 0
	.param .b64 param0;
	st.param.b64 	[param0], %rd12;
	.param .b64 param1;
	st.param.b64 	[param1], %rd10;
	.param .b32 retval0;
	call.uni (retval0), 
	vprintf, 
	(
	param0, 
	param1
	);
	ld.param.b32 	%r64, [retval0];
	} // callseq 77
	add.s32 	%r105, %r105, 16;
	add.s64 	%rd28, %rd28, 64;
	setp.ne.s32 	%p3, %r105, 0;
	@%p3 bra 	$L__BB5_3;
$L__BB5_4:
	setp.eq.s32 	%p4, %r1, 0;
	@%p4 bra 	$L__BB5_13;
	and.b32  	%r7, %r16, 7;
	setp.lt.u32 	%p5, %r1, 8;
	@%p5 bra 	$L__BB5_7;
	mul.wide.u32 	%rd14, %r107, 4;
	add.s64 	%rd15, %rd1, %rd14;
	ld.global.u32 	%r66, [%rd15];
	st.local.u32 	[%rd2], %r66;
	mov.u64 	%rd16, $str$1;
	cvta.global.u64 	%rd17, %rd16;
	{ // callseq 78, 0
	.param .b64 param0;
	st.param.b64 	[param0], %rd17;
	.param .b64 param1;
	st.param.b64 	[param1], %rd10;
	.param .b32 retval0;
	call.uni (retval0), 
	vprintf, 
	(
	param0, 
	param1
	);
	ld.param.b32 	%r67, [retval0];
	} // callseq 78
	ld.global.u32 	%r69, [%rd15+4];
	st.local.u32 	[%rd2], %r69;
	{ // callseq 79, 0
	.param .b64 param0;
	st.param.b64 	[param0], %rd17;
	.param .b64 param1;
	st.param.b64 	[param1], %rd10;
	.param .b32 retval0;
	call.uni (retval0), 
	vprintf, 
	(
	param0, 
	param1
	);
	ld.param.b32 	%r70, [retval0];
	} // callseq 79
	ld.global.u32 	%r72, [%rd15+8];
	st.local.u32 	[%rd2], %r72;
	{ // callseq 80, 0
	.param .b64 param0;
	st.param.b64 	[param0], %rd17;
	.param .b64 param1;
	st.param.b64 	[param1], %rd10;
	.param .b32 retval0;
	call.uni (retval0), 
	vprintf, 
	(
	param0, 
	param1
	);
	ld.param.b32 	%r73, [retval0];
	} // callseq 80
	ld.global.u32 	%r75, [%rd15+12];
	st.local.u32 	[%rd2], %r75;
	{ // callseq 81, 0
	.param .b64 param0;
	st.param.b64 	[param0], %rd17;
	.param .b64 param1;
	st.param.b64 	[param1], %rd10;
	.param .b32 retval0;
	call.uni (retval0), 
	vprintf, 
	(
	param0, 
	param1
	);
	ld.param.b32 	%r76, [retval0];
	} // callseq 81
	ld.global.u32 	%r78, [%rd15+16];
	st.local.u32 	[%rd2], %r78;
	{ // callseq 82, 0
	.param .b64 param0;
	st.param.b64 	[param0], %rd17;
	.param .b64 param1;
	st.param.b64 	[param1], %rd10;
	.param .b32 retval0;
	call.uni (retval0), 
	vprintf, 
	(
	param0, 
	param1
	);
	ld.param.b32 	%r79, [retval0];
	} // callseq 82
	ld.global.u32 	%r81, [%rd15+20];
	st.local.u32 	[%rd2], %r81;
	{ // callseq 83, 0
	.param .b64 param0;
	st.param.b64 	[param0], %rd17;
	.param .b64 param1;
	st.param.b64 	[param1], %rd10;
	.param .b32 retval0;
	call.uni (retval0), 
	vprintf, 
	(
	param0, 
	param1
	);
	ld.param.b32 	%r82, [retval0];
	} // callseq 83
	ld.global.u32 	%r84, [%rd15+24];
	st.local.u32 	[%rd2], %r84;
	{ // callseq 84, 0
	.param .b64 param0;
	st.param.b64 	[param0], %rd17;
	.param .b64 param1;
	st.param.b64 	[param1], %rd10;
	.param .b32 retval0;
	call.uni (retval0), 
	vprintf, 
	(
	param0, 
	param1
	);
	ld.param.b32 	%r85, [retval0];
	} // callseq 84
	ld.global.u32 	%r87, [%rd15+28];
	st.local.u32 	[%rd2], %r87;
	{ // callseq 85, 0
	.param .b64 param0;
	st.param.b64 	[param0], %rd17;
	.param .b64 param1;
	st.param.b64 	[param1], %rd10;
	.param .b32 retval0;
	call.uni (retval0), 
	vprintf, 
	(
	param0, 
	param1
	);
	ld.param.b32 	%r88, [retval0];
	} // callseq 85
	add.s32 	%r107, %r107, 8;
$L__BB5_7:
	setp.eq.s32 	%p6, %r7, 0;
	@%p6 bra 	$L__BB5_13;
	and.b32  	%r10, %r16, 3;
	setp.lt.u32 	%p7, %r7, 4;
	@%p7 bra 	$L__BB5_10;
	mul.wide.u32 	%rd19, %r107, 4;
	add.s64 	%rd20, %rd1, %rd19;
	ld.global.u32 	%r90, [%rd20];
	st.local.u32 	[%rd2], %r90;
	mov.u64 	%rd21, $str$1;
	cvta.global.u64 	%rd22, %rd21;
	{ // callseq 86, 0
	.param .b64 param0;
	st.param.b64 	[param0], %rd22;
	.param .b64 param1;
	st.param.b64 	[param1], %rd10;
	.param .b32 retval0;
	call.uni (retval0), 
	vprintf, 
	(
	param0, 
	param1
	);
	ld.param.b32 	%r91, [retval0];
	} // callseq 86
	ld.global.u32 	%r93, [%rd20+4];
	st.local.u32 	[%rd2], %r93;
	{ // callseq 87, 0
	.param .b64 param0;
	st.param.b64 	[param0], %rd22;
	.param .b64 param1;
	st.param.b64 	[param1], %rd10;
	.param .b32 retval0;
	call.uni (retval0), 
	vprintf, 
	(
	param0, 
	param1
	);
	ld.param.b32 	%r94, [retval0];
	} // callseq 87
	ld.global.u32 	%r96, [%rd20+8];
	st.local.u32 	[%rd2], %r96;
	{ // callseq 88, 0
	.param .b64 param0;
	st.param.b64 	[param0], %rd22;
	.param .b64 param1;
	st.param.b64 	[param1], %rd10;
	.param .b32 retval0;
	call.uni (retval0), 
	vprintf, 
	(
	param0, 
	param1
	);
	ld.param.b32 	%r97, [retval0];
	} // callseq 88
	ld.global.u32 	%r99, [%rd20+12];
	st.local.u32 	[%rd2], %r99;
	{ // callseq 89, 0
	.param .b64 param0;
	st.param.b64 	[param0], %rd22;
	.param .b64 param1;
	st.param.b64 	[param1], %rd10;
	.param .b32 retval0;
	call.uni (retval0), 
	vprintf, 
	(
	param0, 
	param1
	);
	ld.param.b32 	%r100, [retval0];
	} // callseq 89
	add.s32 	%r107, %r107, 4;
$L__BB5_10:
	setp.eq.s32 	%p8, %r10, 0;
	@%p8 bra 	$L__BB5_13;
	mul.wide.u32 	%rd24, %r107, 4;
	add.s64 	%rd29, %rd1, %rd24;
	neg.s32 	%r109, %r10;
	mov.u64 	%rd25, $str$1;
$L__BB5_12:
	.pragma "nounroll";
	ld.global.u32 	%r102, [%rd29];
	st.local.u32 	[%rd2], %r102;
	cvta.global.u64 	%rd26, %rd25;
	{ // callseq 90, 0
	.param .b64 param0;
	st.param.b64 	[param0], %rd26;
	.param .b64 param1;
	st.param.b64 	[param1], %rd10;
	.param .b32 retval0;
	call.uni (retval0), 
	vprintf, 
	(
	param0, 
	param1
	);
	ld.param.b32 	%r103, [retval0];
	} // callseq 90
	add.s64 	%rd29, %rd29, 4;
	add.s32 	%r109, %r109, 1;
	setp.ne.s32 	%p9, %r109, 0;
	@%p9 bra 	$L__BB5_12;
$L__BB5_13:
	ret;

}
	// .globl	_Z5printPii
.visible .entry _Z5printPii(
	.param .u64 .ptr .align 1 _Z5printPii_param_0,
	.param .u32 _Z5printPii_param_1
)
{
	.local .align 8 .b8 	__local_depot6[8];
	.reg .b64 	%SP;
	.reg .b64 	%SPL;
	.reg .pred 	%p<10>;
	.reg .b32 	%r<110>;
	.reg .b64 	%rd<30>;

	mov.u64 	%SPL, __local_depot6;
	cvta.local.u64 	%SP, %SPL;
	ld.param.u64 	%rd9, [_Z5printPii_param_0];
	ld.param.u32 	%r16, [_Z5printPii_param_1];
	cvta.to.global.u64 	%rd1, %rd9;
	add.u64 	%rd10, %SP, 0;
	add.u64 	%rd2, %SPL, 0;
	setp.lt.s32 	%p1, %r16, 1;
	@%p1 bra 	$L__BB6_13;
	and.b32  	%r1, %r16, 15;
	setp.lt.u32 	%p2, %r16, 16;
	mov.b32 	%r107, 0;
	@%p2 bra 	$L__BB6_4;
	and.b32  	%r107, %r16, 2147483632;
	neg.s32 	%r105, %r107;
	add.s64 	%rd28, %rd1, 32;
	mov.u64 	%rd11, $str$1;
$L__BB6_3:
	.pragma "nounroll";
	ld.global.u32 	%r18, [%rd28+-32];
	st.local.u32 	[%rd2], %r18;
	cvta.global.u64 	%rd12, %rd11;
	{ // callseq 91, 0
	.param .b64 param0;
	st.param.b64 	[param0], %rd12;
	.param .b64 param1;
	st.param.b64 	[param1], %rd10;
	.param .b32 retval0;
	call.uni (retval0), 
	vprintf, 
	(
	param0, 
	param1
	);
	ld.param.b32 	%r19, [retval0];
	} // callseq 91
	ld.global.u32 	%r21, [%rd28+-28];
	st.local.u32 	[%rd2], %r21;
	{ // callseq 92, 0
	.param .b64 param0;
	st.param.b64 	[param0], %rd12;
	.param .b64 param1;
	st.param.b64 	[param1], %rd10;
	.param .b32 retval0;
	call.uni (retval0), 
	vprintf, 
	(
	param0, 
	param1
	);
	ld.param.b32 	%r22, [retval0];
	} // callseq 92
	ld.global.u32 	%r24, [%rd28+-24];
	st.local.u32 	[%rd2], %r24;
	{ // callseq 93, 0
	.param .b64 param0;
	st.param.b64 	[param0], %rd12;
	.param .b64 param1;
	st.param.b64 	[param1], %rd10;
	.param .b32 retval0;
	call.uni (retval0), 
	vprintf, 
	(
	param0, 
	param1
	);
	ld.param.b32 	%r25, [retval0];
	} // callseq 93
	ld.global.u32 	%r27, [%rd28+-20];
	st.local.u32 	[%rd2], %r27;
	{ // callseq 94, 0
	.param .b64 param0;
	st.param.b64 	[param0], %rd12;
	.param .b64 param1;
	st.param.b64 	[param1], %rd10;
	.param .b32 retval0;
	call.uni (retval0), 
	vprintf, 
	(
	param0, 
	param1
	);
	ld.param.b32 	%r28, [retval0];
	} // callseq 94
	ld.global.u32 	%r30, [%rd28+-16];
	st.local.u32 	[%rd2], %r30;
	{ // callseq 95, 0
	.param .b64 param0;
	st.param.b64 	[param0], %rd12;
	.param .b64 param1;
	st.param.b64 	[param1], %rd10;
	.param .b32 retval0;
	call.uni (retval0), 
	vprintf, 
	(
	param0, 
	param1
	);
	ld.param.b32 	%r31, [retval0];
	} // callseq 95
	ld.global.u32 	%r33, [%rd28+-12];
	st.local.u32 	[%rd2], %r33;
	{ // callseq 96, 0
	.param .b64 param0;
	st.param.b64 	[param0], %rd12;
	.param .b64 param1;
	st.param.b64 	[param1], %rd10;
	.param .b32 retval0;
	call.uni (retval0), 
	vprintf, 
	(
	param0, 
	param1
	);
	ld.param.b32 	%r34, [retval0];
	} // callseq 96
	ld.global.u32 	%r36, [%rd28+-8];
	st.local.u32 	[%rd2], %r36;
	{ // callseq 97, 0
	.param .b64 param0;
	st.param.b64 	[param0], %rd12;
	.param .b64 param1;
	st.param.b64 	[param1], %rd10;
	.param .b32 retval0;
	call.uni (retval0), 
	vprintf, 
	(
	param0, 
	param1
	);
	ld.param.b32 	%r37, [retval0];
	} // callseq 97
	ld.global.u32 	%r39, [%rd28+-4];
	st.local.u32 	[%rd2], %r39;
	{ // callseq 98, 0
	.param .b64 param0;
	st.param.b64 	[param0], %rd12;
	.param .b64 param1;
	st.param.b64 	[param1], %rd10;
	.param .b32 retval0;
	call.uni (retval0), 
	vprintf, 
	(
	param0, 
	param1
	);
	ld.param.b32 	%r40, [retval0];
	} // callseq 98
	ld.global.u32 	%r42, [%rd28];
	st.local.u32 	[%rd2], %r42;
	{ // callseq 99, 0
	.param .b64 param0;
	st.param.b64 	[param0], %rd12;
	.param .b64 param1;
	st.param.b64 	[param1], %rd10;
	.param .b32 retval0;
	call.uni (retval0), 
	vprintf, 
	(
	param0, 
	param1
	);
	ld.param.b32 	%r43, [retval0];
	} // callseq 99
	ld.global.u32 	%r45, [%rd28+4];
	st.local.u32 	[%rd2], %r45;
	{ // callseq 100, 0
	.param .b64 param0;
	st.param.b64 	[param0], %rd12;
	.param .b64 param1;
	st.param.b64 	[param1], %rd10;
	.param .b32 retval0;
	call.uni (retval0), 
	vprintf, 
	(
	param0, 
	param1
	);
	ld.param.b32 	%r46, [retval0];
	} // callseq 100
	ld.global.u32 	%r48, [%rd28+8];
	st.local.u32 	[%rd2], %r48;
	{ // callseq 101, 0
	.param .b64 param0;
	st.param.b64 	[param0], %rd12;
	.param .b64 param1;
	st.param.b64 	[param1], %rd10;
	.param .b32 retval0;
	call.uni (retval0), 
	vprintf, 
	(
	param0, 
	param1
	);
	ld.param.b32 	%r49, [retval0];
	} // callseq 101
	ld.global.u32 	%r51, [%rd28+12];
	st.local.u32 	[%rd2], %r51;
	{ // callseq 102, 0
	.param .b64 param0;
	st.param.b64 	[param0], %rd12;
	.param .b64 param1;
	st.param.b64 	[param1], %rd10;
	.param .b32 retval0;
	call.uni (retval0), 
	vprintf, 
	(
	param0, 
	param1
	);
	ld.param.b32 	%r52, [retval0];
	} // callseq 102
	ld.global.u32 	%r54, [%rd28+16];
	st.local.u32 	[%rd2], %r54;
	{ // callseq 103, 0
	.param .b64 param0;
	st.param.b64 	[param0], %rd12;
	.param .b64 param1;
	st.param.b64 	[param1], %rd10;
	.param .b32 retval0;
	call.uni (retval0), 
	vprintf, 
	(
	param0, 
	param1
	);
	ld.param.b32 	%r55, [retval0];
	} // callseq 103
	ld.global.u32 	%r57, [%rd28+20];
	st.local.u32 	[%rd2], %r57;
	{ // callseq 104, 0
	.param .b64 param0;
	st.param.b64 	[param0], %rd12;
	.param .b64 param1;
	st.param.b64 	[param1], %rd10;
	.param .b32 retval0;
	call.uni (retval0), 
	vprintf, 
	(
	param0, 
	param1
	);
	ld.param.b32 	%r58, [retval0];
	} // callseq 104
	ld.global.u32 	%r60, [%rd28+24];
	st.local.u32 	[%rd2], %r60;
	{ // callseq 105, 0
	.param .b64 param0;
	st.param.b64 	[param0], %rd12;
	.param .b64 param1;
	st.param.b64 	[param1], %rd10;
	.param .b32 retval0;
	call.uni (retval0), 
	vprintf, 
	(
	param0, 
	param1
	);
	ld.param.b32 	%r61, [retval0];
	} // callseq 105
	ld.global.u32 	%r63, [%rd28+28];
	st.local.u32 	[%rd2], %r63;
	{ // callseq 106, 0
	.param .b64 param0;
	st.param.b64 	[param0], %rd12;
	.param .b64 param1;
	st.param.b64 	[param1], %rd10;
	.param .b32 retval0;
	call.uni (retval0), 
	vprintf, 
	(
	param0, 
	param1
	);
	ld.param.b32 	%r64, [retval0];
	} // callseq 106
	add.s32 	%r105, %r105, 16;
	add.s64 	%rd28, %rd28, 64;
	setp.ne.s32 	%p3, %r105, 0;
	@%p3 bra 	$L__BB6_3;
$L__BB6_4:
	setp.eq.s32 	%p4, %r1, 0;
	@%p4 bra 	$L__BB6_13;
	and.b32  	%r7, %r16, 7;
	setp.lt.u32 	%p5, %r1, 8;
	@%p5 bra 	$L__BB6_7;
	mul.wide.u32 	%rd14, %r107, 4;
	add.s64 	%rd15, %rd1, %rd14;
	ld.global.u32 	%r66, [%rd15];
	st.local.u32 	[%rd2], %r66;
	mov.u64 	%rd16, $str$1;
	cvta.global.u64 	%rd17, %rd16;
	{ // callseq 107, 0
	.param .b64 param0;
	st.param.b64 	[param0], %rd17;
	.param .b64 param1;
	st.param.b64 	[param1], %rd10;
	.param .b32 retval0;
	call.uni (retval0), 
	vprintf, 
	(
	param0, 
	param1
	);
	ld.param.b32 	%r67, [retval0];
	} // callseq 107
	ld.global.u32 	%r69, [%rd15+4];
	st.local.u32 	[%rd2], %r69;
	{ // callseq 108, 0
	.param .b64 param0;
	st.param.b64 	[param0], %rd17;
	.param .b64 param1;
	st.param.b64 	[param1], %rd10;
	.param .b32 retval0;
	call.uni (retval0), 
	vprintf, 
	(
	param0, 
	param1
	);
	ld.param.b32 	%r70, [retval0];
	} // callseq 108
	ld.global.u32 	%r72, [%rd15+8];
	st.local.u32 	[%rd2], %r72;
	{ // callseq 109, 0
	.param .b64 param0;
	st.param.b64 	[param0], %rd17;
	.param .b64 param1;
	st.param.b64 	[param1], %rd10;
	.param .b32 retval0;
	call.uni (retval0), 
	vprintf, 
	(
	param0, 
	param1
	);
	ld.param.b32 	%r73, [retval0];
	} // callseq 109
	ld.global.u32 	%r75, [%rd15+12];
	st.local.u32 	[%rd2], %r75;
	{ // callseq 110, 0
	.param .b64 param0;
	st.param.b64 	[param0], %rd17;
	.param .b64 param1;
	st.param.b64 	[param1], %rd10;
	.param .b32 retval0;
	call.uni (retval0), 
	vprintf, 
	(
	param0, 
	param1
	);
	ld.param.b32 	%r76, [retval0];
	} // callseq 110
	ld.global.u32 	%r78, [%rd15+16];
	st.local.u32 	[%rd2], %r78;
	{ // callseq 111, 0
	.param .b64 param0;
	st.param.b64 	[param0], %rd17;
	.param .b64 param1;
	st.param.b64 	[param1], %rd10;
	.param .b32 retval0;
	call.uni (retval0), 
	vprintf, 
	(
	param0, 
	param1
	);
	ld.param.b32 	%r79, [retval0];
	} // callseq 111
	ld.global.u32 	%r81, [%rd15+20];
	st.local.u32 	[%rd2], %r81;
	{ // callseq 112, 0
	.param .b64 param0;
	st.param.b64 	[param0], %rd17;
	.param .b64 param1;
	st.param.b64 	[param1], %rd10;
	.param .b32 retval0;
	call.uni (retval0), 
	vprintf, 
	(
	param0, 
	param1
	);
	ld.param.b32 	%r82, [retval0];
	} // callseq 112
	ld.global.u32 	%r84, [%rd15+24];
	st.local.u32 	[%rd2], %r84;
	{ // callseq 113, 0
	.param .b64 param0;
	st.param.b64 	[param0], %rd17;
	.param .b64 param1;
	st.param.b64 	[param1], %rd10;
	.param .b32 retval0;
	call.uni (retval0), 
	vprintf, 
	(
	param0, 
	param1
	);
	ld.param.b32 	%r85, [retval0];
	} // callseq 113
	ld.global.u32 	%r87, [%rd15+28];
	st.local.u32 	[%rd2], %r87;
	{ // callseq 114, 0
	.param .b64 param0;
	st.param.b64 	[param0], %rd17;
	.param .b64 param1;
	st.param.b64 	[param1], %rd10;
	.param .b32 retval0;
	call.uni (retval0), 
	vprintf, 
	(
	param0, 
	param1
	);
	ld.param.b32 	%r88, [retval0];
	} // callseq 114
	add.s32 	%r107, %r107, 8;
$L__BB6_7:
	setp.eq.s32 	%p6, %r7, 0;
	@%p6 bra 	$L__BB6_13;
	and.b32  	%r10, %r16, 3;
	setp.lt.u32 	%p7, %r7, 4;
	@%p7 bra 	$L__BB6_10;
	mul.wide.u32 	%rd19, %r107, 4;
	add.s64 	%rd20, %rd1, %rd19;
	ld.global.u32 	%r90, [%rd20];
	st.local.u32 	[%rd2], %r90;
	mov.u64 	%rd21, $str$1;
	cvta.global.u64 	%rd22, %rd21;
	{ // callseq 115, 0
	.param .b64 param0;
	st.param.b64 	[param0], %rd22;
	.param .b64 param1;
	st.param.b64 	[param1], %rd10;
	.param .b32 retval0;
	call.uni (retval0), 
	vprintf, 
	(
	param0, 
	param1
	);
	ld.param.b32 	%r91, [retval0];
	} // callseq 115
	ld.global.u32 	%r93, [%rd20+4];
	st.local.u32 	[%rd2], %r93;
	{ // callseq 116, 0
	.param .b64 param0;
	st.param.b64 	[param0], %rd22;
	.param .b64 param1;
	st.param.b64 	[param1], %rd10;
	.param .b32 retval0;
	call.uni (retval0), 
	vprintf, 
	(
	param0, 
	param1
	);
	ld.param.b32 	%r94, [retval0];
	} // callseq 116
	ld.global.u32 	%r96, [%rd20+8];
	st.local.u32 	[%rd2], %r96;
	{ // callseq 117, 0
	.param .b64 param0;
	st.param.b64 	[param0], %rd22;
	.param .b64 param1;
	st.param.b64 	[param1], %rd10;
	.param .b32 retval0;
	call.uni (retval0), 
	vprintf, 
	(
	param0, 
	param1
	);
	ld.param.b32 	%r97, [retval0];
	} // callseq 117
	ld.global.u32 	%r99, [%rd20+12];
	st.local.u32 	[%rd2], %r99;
	{ // callseq 118, 0
	.param .b64 param0;
	st.param.b64 	[param0], %rd22;
	.param .b64 param1;
	st.param.b64 	[param1], %rd10;
	.param .b32 retval0;
	call.uni (retval0), 
	vprintf, 
	(
	param0, 
	param1
	);
	ld.param.b32 	%r100, [retval0];
	} // callseq 118
	add.s32 	%r107, %r107, 4;
$L__BB6_10:
	setp.eq.s32 	%p8, %r10, 0;
	@%p8 bra 	$L__BB6_13;
	mul.wide.u32 	%rd24, %r107, 4;
	add.s64 	%rd29, %rd1, %rd24;
	neg.s32 	%r109, %r10;
	mov.u64 	%rd25, $str$1;
$L__BB6_12:
	.pragma "nounroll";
	ld.global.u32 	%r102, [%rd29];
	st.local.u32 	[%rd2], %r102;
	cvta.global.u64 	%rd26, %rd25;
	{ // callseq 119, 0
	.param .b64 param0;
	st.param.b64 	[param0], %rd26;
	.param .b64 param1;
	st.param.b64 	[param1], %rd10;
	.param .b32 retval0;
	call.uni (retval0), 
	vprintf, 
	(
	param0, 
	param1
	);
	ld.param.b32 	%r103, [retval0];
	} // callseq 119
	add.s64 	%rd29, %rd29, 4;
	add.s32 	%r109, %r109, 1;
	setp.ne.s32 	%p9, %r109, 0;
	@%p9 bra 	$L__BB6_12;
$L__BB6_13:
	ret;

}
	// .globl	_Z9build_CSRPiS_S_S_P4Edgei
.visible .entry _Z9build_CSRPiS_S_S_P4Edgei(
	.param .u64 .ptr .align 1 _Z9build_CSRPiS_S_S_P4Edgei_param_0,
	.param .u64 .ptr .align 1 _Z9build_CSRPiS_S_S_P4Edgei_param_1,
	.param .u64 .ptr .align 1 _Z9build_CSRPiS_S_S_P4Edgei_param_2,
	.param .u64 .ptr .align 1 _Z9build_CSRPiS_S_S_P4Edgei_param_3,
	.param .u64 .ptr .align 1 _Z9build_CSRPiS_S_S_P4Edgei_param_4,
	.param .u32 _Z9build_CSRPiS_S_S_P4Edgei_param_5
)
{
	.reg .pred 	%p<2>;
	.reg .b32 	%r<13>;
	.reg .b64 	%rd<21>;

	ld.param.u64 	%rd1, [_Z9build_CSRPiS_S_S_P4Edgei_param_0];
	ld.param.u64 	%rd2, [_Z9build_CSRPiS_S_S_P4Edgei_param_2];
	ld.param.u64 	%rd3, [_Z9build_CSRPiS_S_S_P4Edgei_param_3];
	ld.param.u64 	%rd4, [_Z9build_CSRPiS_S_S_P4Edgei_param_4];
	ld.param.u32 	%r2, [_Z9build_CSRPiS_S_S_P4Edgei_param_5];
	mov.u32 	%r3, %ctaid.x;
	mov.u32 	%r4, %ntid.x;
	mov.u32 	%r5, %tid.x;
	mad.lo.s32 	%r1, %r3, %r4, %r5;
	setp.ge.s32 	%p1, %r1, %r2;
	@%p1 bra 	$L__BB7_2;
	cvta.to.global.u64 	%rd5, %rd4;
	cvta.to.global.u64 	%rd6, %rd1;
	cvta.to.global.u64 	%rd7, %rd2;
	cvta.to.global.u64 	%rd8, %rd3;
	mul.wide.s32 	%rd9, %r1, 16;
	add.s64 	%rd10, %rd5, %rd9;
	ld.global.u32 	%r6, [%rd10];
	ld.global.u32 	%r7, [%rd10+4];
	ld.global.u32 	%r8, [%rd10+8];
	ld.global.u32 	%r9, [%rd10+12];
	mul.lo.s32 	%r10, %r9, %r8;
	mul.wide.s32 	%rd11, %r6, 4;
	add.s64 	%rd12, %rd6, %rd11;
	atom.global.add.u32 	%r11, [%rd12], 1;
	mul.wide.s32 	%rd13, %r11, 4;
	add.s64 	%rd14, %rd7, %rd13;
	st.global.u32 	[%rd14], %r7;
	add.s64 	%rd15, %rd8, %rd13;
	st.global.u32 	[%rd15], %r10;
	mul.wide.s32 	%rd16, %r7, 4;
	add.s64 	%rd17, %rd6, %rd16;
	atom.global.add.u32 	%r12, [%rd17], 1;
	mul.wide.s32 	%rd18, %r12, 4;
	add.s64 	%rd19, %rd7, %rd18;
	st.global.u32 	[%rd19], %r6;
	add.s64 	%rd20, %rd8, %rd18;
	st.global.u32 	[%rd20], %r10;
$L__BB7_2:
	ret;

}
	// .globl	_Z4copyPiS_i
.visible .entry _Z4copyPiS_i(
	.param .u64 .ptr .align 1 _Z4copyPiS_i_param_0,
	.param .u64 .ptr .align 1 _Z4copyPiS_i_param_1,
	.param .u32 _Z4copyPiS_i_param_2
)
{
	.reg .pred 	%p<2>;
	.reg .b32 	%r<7>;
	.reg .b64 	%rd<8>;

	ld.param.u64 	%rd1, [_Z4copyPiS_i_param_0];
	ld.param.u64 	%rd2, [_Z4copyPiS_i_param_1];
	ld.param.u32 	%r2, [_Z4copyPiS_i_param_2];
	mov.u32 	%r3, %ctaid.x;
	mov.u32 	%r4, %ntid.x;
	mov.u32 	%r5, %tid.x;
	mad.lo.s32 	%r1, %r3, %r4, %r5;
	setp.ge.s32 	%p1, %r1, %r2;
	@%p1 bra 	$L__BB8_2;
	cvta.to.global.u64 	%rd3, %rd1;
	cvta.to.global.u64 	%rd4, %rd2;
	mul.wide.s32 	%rd5, %r1, 4;
	add.s64 	%rd6, %rd3, %rd5;
	ld.global.u32 	%r6, [%rd6];
	add.s64 	%rd7, %rd4, %rd5;
	st.global.u32 	[%rd7], %r6;
$L__BB8_2:
	ret;

}
	// .globl	_Z12find_minedgePiS_S_S_iP4Edge
.visible .entry _Z12find_minedgePiS_S_S_iP4Edge(
	.param .u64 .ptr .align 1 _Z12find_minedgePiS_S_S_iP4Edge_param_0,
	.param .u64 .ptr .align 1 _Z12find_minedgePiS_S_S_iP4Edge_param_1,
	.param .u64 .ptr .align 1 _Z12find_minedgePiS_S_S_iP4Edge_param_2,
	.param .u64 .ptr .align 1 _Z12find_minedgePiS_S_S_iP4Edge_param_3,
	.param .u32 _Z12find_minedgePiS_S_S_iP4Edge_param_4,
	.param .u64 .ptr .align 1 _Z12find_minedgePiS_S_S_iP4Edge_param_5
)
{
	.reg .pred 	%p<41>;
	.reg .b32 	%r<198>;
	.reg .b64 	%rd<26>;

	ld.param.u64 	%rd3, [_Z12find_minedgePiS_S_S_iP4Edge_param_0];
	ld.param.u64 	%rd4, [_Z12find_minedgePiS_S_S_iP4Edge_param_1];
	ld.param.u64 	%rd5, [_Z12find_minedgePiS_S_S_iP4Edge_param_2];
	ld.param.u64 	%rd7, [_Z12find_minedgePiS_S_S_iP4Edge_param_3];
	ld.param.u32 	%r50, [_Z12find_minedgePiS_S_S_iP4Edge_param_4];
	ld.param.u64 	%rd6, [_Z12find_minedgePiS_S_S_iP4Edge_param_5];
	cvta.to.global.u64 	%rd1, %rd7;
	mov.u32 	%r51, %ctaid.x;
	mov.u32 	%r52, %ntid.x;
	mov.u32 	%r53, %tid.x;
	mad.lo.s32 	%r1, %r51, %r52, %r53;
	setp.ge.s32 	%p1, %r1, %r50;
	@%p1 bra 	$L__BB9_16;
	cvta.to.global.u64 	%rd8, %rd4;
	cvta.to.global.u64 	%rd9, %rd3;
	mul.wide.s32 	%rd10, %r1, 4;
	add.s64 	%rd2, %rd9, %rd10;
	add.s64 	%rd11, %rd8, %rd10;
	ld.global.u32 	%r2, [%rd11];
	setp.lt.s32 	%p2, %r2, 1;
	mov.b32 	%r197, -1;
	mov.b32 	%r196, 2147483647;
	@%p2 bra 	$L__BB9_14;
	ld.global.u32 	%r179, [%rd2];
	add.s32 	%r59, %r2, %r179;
	add.s32 	%r60, %r179, 1;
	max.s32 	%r61, %r59, %r60;
	sub.s32 	%r4, %r61, %r179;
	and.b32  	%r5, %r4, 15;
	sub.s32 	%r62, %r179, %r61;
	setp.gt.u32 	%p3, %r62, -16;
	mov.b32 	%r196, 2147483647;
	mov.b32 	%r197, -1;
	@%p3 bra 	$L__BB9_5;
	and.b32  	%r65, %r4, -16;
	neg.s32 	%r173, %r65;
	mov.b32 	%r196, 2147483647;
	mov.b32 	%r197, -1;
$L__BB9_4:
	.pragma "nounroll";
	mul.wide.s32 	%rd12, %r179, 4;
	add.s64 	%rd13, %rd1, %rd12;
	ld.global.u32 	%r66, [%rd13];
	setp.lt.s32 	%p4, %r66, %r196;
	min.s32 	%r67, %r66, %r196;
	selp.b32 	%r68, %r179, %r197, %p4;
	ld.global.u32 	%r69, [%rd13+4];
	setp.lt.s32 	%p5, %r69, %r67;
	min.s32 	%r70, %r69, %r67;
	add.s32 	%r71, %r179, 1;
	selp.b32 	%r72, %r71, %r68, %p5;
	ld.global.u32 	%r73, [%rd13+8];
	setp.lt.s32 	%p6, %r73, %r70;
	min.s32 	%r74, %r73, %r70;
	add.s32 	%r75, %r179, 2;
	selp.b32 	%r76, %r75, %r72, %p6;
	ld.global.u32 	%r77, [%rd13+12];
	setp.lt.s32 	%p7, %r77, %r74;
	min.s32 	%r78, %r77, %r74;
	add.s32 	%r79, %r179, 3;
	selp.b32 	%r80, %r79, %r76, %p7;
	ld.global.u32 	%r81, [%rd13+16];
	setp.lt.s32 	%p8, %r81, %r78;
	min.s32 	%r82, %r81, %r78;
	add.s32 	%r83, %r179, 4;
	selp.b32 	%r84, %r83, %r80, %p8;
	ld.global.u32 	%r85, [%rd13+20];
	setp.lt.s32 	%p9, %r85, %r82;
	min.s32 	%r86, %r85, %r82;
	add.s32 	%r87, %r179, 5;
	selp.b32 	%r88, %r87, %r84, %p9;
	ld.global.u32 	%r89, [%rd13+24];
	setp.lt.s32 	%p10, %r89, %r86;
	min.s32 	%r90, %r89, %r86;
	add.s32 	%r91, %r179, 6;
	selp.b32 	%r92, %r91, %r88, %p10;
	ld.global.u32 	%r93, [%rd13+28];
	setp.lt.s32 	%p11, %r93, %r90;
	min.s32 	%r94, %r93, %r90;
	add.s32 	%r95, %r179, 7;
	selp.b32 	%r96, %r95, %r92, %p11;
	ld.global.u32 	%r97, [%rd13+32];
	setp.lt.s32 	%p12, %r97, %r94;
	min.s32 	%r98, %r97, %r94;
	add.s32 	%r99, %r179, 8;
	selp.b32 	%r100, %r99, %r96, %p12;
	ld.global.u32 	%r101, [%rd13+36];
	setp.lt.s32 	%p13, %r101, %r98;
	min.s32 	%r102, %r101, %r98;
	add.s32 	%r103, %r179, 9;
	selp.b32 	%r104, %r103, %r100, %p13;
	ld.global.u32 	%r105, [%rd13+40];
	setp.lt.s32 	%p14, %r105, %r102;
	min.s32 	%r106, %r105, %r102;
	add.s32 	%r107, %r179, 10;
	selp.b32 	%r108, %r107, %r104, %p14;
	ld.global.u32 	%r109, [%rd13+44];
	setp.lt.s32 	%p15, %r109, %r106;
	min.s32 	%r110, %r109, %r106;
	add.s32 	%r111, %r179, 11;
	selp.b32 	%r112, %r111, %r108, %p15;
	ld.global.u32 	%r113, [%rd13+48];
	setp.lt.s32 	%p16, %r113, %r110;
	min.s32 	%r114, %r113, %r110;
	add.s32 	%r115, %r179, 12;
	selp.b32 	%r116, %r115, %r112, %p16;
	ld.global.u32 	%r117, [%rd13+52];
	setp.lt.s32 	%p17, %r117, %r114;
	min.s32 	%r118, %r117, %r114;
	add.s32 	%r119, %r179, 13;
	selp.b32 	%r120, %r119, %r116, %p17;
	ld.global.u32 	%r121, [%rd13+56];
	setp.lt.s32 	%p18, %r121, %r118;
	min.s32 	%r122, %r121, %r118;
	add.s32 	%r123, %r179, 14;
	selp.b32 	%r124, %r123, %r120, %p18;
	ld.global.u32 	%r125, [%rd13+60];
	setp.lt.s32 	%p19, %r125, %r122;
	min.s32 	%r196, %r125, %r122;
	add.s32 	%r126, %r179, 15;
	selp.b32 	%r197, %r126, %r124, %p19;
	add.s32 	%r179, %r179, 16;
	add.s32 	%r173, %r173, 16;
	setp.ne.s32 	%p20, %r173, 0;
	@%p20 bra 	$L__BB9_4;
$L__BB9_5:
	setp.eq.s32 	%p21, %r5, 0;
	@%p21 bra 	$L__BB9_14;
	and.b32  	%r21, %r4, 7;
	setp.lt.u32 	%p22, %r5, 8;
	@%p22 bra 	$L__BB9_8;
	mul.wide.s32 	%rd14, %r179, 4;
	add.s64 	%rd15, %rd1, %rd14;
	ld.global.u32 	%r128, [%rd15];
	setp.lt.s32 	%p23, %r128, %r196;
	min.s32 	%r129, %r128, %r196;
	selp.b32 	%r130, %r179, %r197, %p23;
	add.s32 	%r131, %r179, 1;
	ld.global.u32 	%r132, [%rd15+4];
	setp.lt.s32 	%p24, %r132, %r129;
	min.s32 	%r133, %r132, %r129;
	selp.b32 	%r134, %r131, %r130, %p24;
	add.s32 	%r135, %r179, 2;
	ld.global.u32 	%r136, [%rd15+8];
	setp.lt.s32 	%p25, %r136, %r133;
	min.s32 	%r137, %r136, %r133;
	selp.b32 	%r138, %r135, %r134, %p25;
	add.s32 	%r139, %r179, 3;
	ld.global.u32 	%r140, [%rd15+12];
	setp.lt.s32 	%p26, %r140, %r137;
	min.s32 	%r141, %r140, %r137;
	selp.b32 	%r142, %r139, %r138, %p26;
	add.s32 	%r143, %r179, 4;
	ld.global.u32 	%r144, [%rd15+16];
	setp.lt.s32 	%p27, %r144, %r141;
	min.s32 	%r145, %r144, %r141;
	selp.b32 	%r146, %r143, %r142, %p27;
	add.s32 	%r147, %r179, 5;
	ld.global.u32 	%r148, [%rd15+20];
	setp.lt.s32 	%p28, %r148, %r145;
	min.s32 	%r149, %r148, %r145;
	selp.b32 	%r150, %r147, %r146, %p28;
	add.s32 	%r151, %r179, 6;
	ld.global.u32 	%r152, [%rd15+24];
	setp.lt.s32 	%p29, %r152, %r149;
	min.s32 	%r153, %r152, %r149;
	selp.b32 	%r154, %r151, %r150, %p29;
	add.s32 	%r155, %r179, 7;
	ld.global.u32 	%r156, [%rd15+28];
	setp.lt.s32 	%p30, %r156, %r153;
	min.s32 	%r196, %r156, %r153;
	selp.b32 	%r197, %r155, %r154, %p30;
	add.s32 	%r179, %r179, 8;
$L__BB9_8:
	setp.eq.s32 	%p31, %r21, 0;
	@%p31 bra 	$L__BB9_14;
	and.b32  	%r30, %r4, 3;
	setp.lt.u32 	%p32, %r21, 4;
	@%p32 bra 	$L__BB9_11;
	mul.wide.s32 	%rd16, %r179, 4;
	add.s64 	%rd17, %rd1, %rd16;
	ld.global.u32 	%r158, [%rd17];
	setp.lt.s32 	%p33, %r158, %r196;
	min.s32 	%r159, %r158, %r196;
	selp.b32 	%r160, %r179, %r197, %p33;
	add.s32 	%r161, %r179, 1;
	ld.global.u32 	%r162, [%rd17+4];
	setp.lt.s32 	%p34, %r162, %r159;
	min.s32 	%r163, %r162, %r159;
	selp.b32 	%r164, %r161, %r160, %p34;
	add.s32 	%r165, %r179, 2;
	ld.global.u32 	%r166, [%rd17+8];
	setp.lt.s32 	%p35, %r166, %r163;
	min.s32 	%r167, %r166, %r163;
	selp.b32 	%r168, %r165, %r164, %p35;
	add.s32 	%r169, %r179, 3;
	ld.global.u32 	%r170, [%rd17+12];
	setp.lt.s32 	%p36, %r170, %r167;
	min.s32 	%r196, %r170, %r167;
	selp.b32 	%r197, %r169, %r168, %p36;
	add.s32 	%r179, %r179, 4;
$L__BB9_11:
	setp.eq.s32 	%p37, %r30, 0;
	@%p37 bra 	$L__BB9_14;
	neg.s32 	%r192, %r30;
$L__BB9_13:
	.pragma "nounroll";
	mul.wide.s32 	%rd18, %r179, 4;
	add.s64 	%rd19, %rd1, %rd18;
	ld.global.u32 	%r171, [%rd19];
	setp.lt.s32 	%p38, %r171, %r196;
	min.s32 	%r196, %r171, %r196;
	selp.b32 	%r197, %r179, %r197, %p38;
	add.s32 	%r179, %r179, 1;
	add.s32 	%r192, %r192, 1;
	setp.ne.s32 	%p39, %r192, 0;
	@%p39 bra 	$L__BB9_13;
$L__BB9_14:
	setp.eq.s32 	%p40, %r197, -1;
	@%p40 bra 	$L__BB9_16;
	cvta.to.global.u64 	%rd20, %rd6;
	mul.wide.s32 	%rd21, %r1, 16;
	add.s64 	%rd22, %rd20, %rd21;
	st.global.u32 	[%rd22], %r1;
	cvta.to.global.u64 	%rd23, %rd5;
	mul.wide.s32 	%rd24, %r197, 4;
	add.s64 	%rd25, %rd23, %rd24;
	ld.global.u32 	%r172, [%rd25];
	st.global.u32 	[%rd22+4], %r172;
	st.global.u32 	[%rd22+8], %r196;
$L__BB9_16:
	ret;

}
	// .globl	_Z10removeEdgeiP4EdgePl
.visible .entry _Z10removeEdgeiP4EdgePl(
	.param .u32 _Z10removeEdgeiP4EdgePl_param_0,
	.param .u64 .ptr .align 1 _Z10removeEdgeiP4EdgePl_param_1,
	.param .u64 .ptr .align 1 _Z10removeEdgeiP4EdgePl_param_2
)
{
	.reg .pred 	%p<10>;
	.reg .b32 	%r<18>;
	.reg .b64 	%rd<14>;

	ld.param.u32 	%r5, [_Z10removeEdgeiP4EdgePl_param_0];
	ld.param.u64 	%rd6, [_Z10removeEdgeiP4EdgePl_param_1];
	ld.param.u64 	%rd5, [_Z10removeEdgeiP4EdgePl_param_2];
	cvta.to.global.u64 	%rd1, %rd6;
	mov.u32 	%r6, %ctaid.x;
	mov.u32 	%r7, %ntid.x;
	mov.u32 	%r8, %tid.x;
	mad.lo.s32 	%r1, %r6, %r7, %r8;
	setp.ge.s32 	%p1, %r1, %r5;
	@%p1 bra 	$L__BB10_10;
	setp.lt.s32 	%p2, %r5, 1;
	@%p2 bra 	$L__BB10_7;
	mul.wide.s32 	%rd7, %r1, 16;
	add.s64 	%rd8, %rd1, %rd7;
	add.s64 	%rd2, %rd8, 4;
	ld.global.u32 	%r2, [%rd8+4];
	mov.b32 	%r17, 0;
$L__BB10_3:
	mul.wide.u32 	%rd9, %r17, 16;
	add.s64 	%rd3, %rd1, %rd9;
	ld.global.u32 	%r10, [%rd3];
	setp.ne.s32 	%p3, %r10, %r2;
	@%p3 bra 	$L__BB10_6;
	ld.global.u32 	%r11, [%rd3+4];
	ld.global.u32 	%r12, [%rd2+-4];
	setp.ne.s32 	%p4, %r11, %r12;
	setp.ge.s32 	%p5, %r11, %r2;
	or.pred  	%p6, %p4, %p5;
	@%p6 bra 	$L__BB10_6;
	mov.b32 	%r13, -1;
	st.global.u32 	[%rd2+-4], %r13;
	st.global.u32 	[%rd2], %r13;
	mov.b32 	%r14, 0;
	st.global.u32 	[%rd2+4], %r14;
	bra.uni 	$L__BB10_7;
$L__BB10_6:
	add.s32 	%r17, %r17, 1;
	setp.ne.s32 	%p7, %r17, %r5;
	@%p7 bra 	$L__BB10_3;
$L__BB10_7:
	mul.wide.s32 	%rd10, %r1, 16;
	add.s64 	%rd4, %rd1, %rd10;
	ld.global.u32 	%r15, [%rd4];
	setp.eq.s32 	%p8, %r15, -1;
	@%p8 bra 	$L__BB10_10;
	ld.global.u32 	%r16, [%rd4+4];
	setp.eq.s32 	%p9, %r16, -1;
	@%p9 bra 	$L__BB10_10;
	ld.global.s32 	%rd11, [%rd4+8];
	cvta.to.global.u64 	%rd12, %rd5;
	atom.global.add.u64 	%rd13, [%rd12], %rd11;
$L__BB10_10:
	ret;

}
	// .globl	_Z17markInitComponentiP4EdgePi
.visible .entry _Z17markInitComponentiP4EdgePi(
	.param .u32 _Z17markInitComponentiP4EdgePi_param_0,
	.param .u64 .ptr .align 1 _Z17markInitComponentiP4EdgePi_param_1,
	.param .u64 .ptr .align 1 _Z17markInitComponentiP4EdgePi_param_2
)
{
	.reg .pred 	%p<4>;
	.reg .b32 	%r<11>;
	.reg .b64 	%rd<11>;

	ld.param.u32 	%r5, [_Z17markInitComponentiP4EdgePi_param_0];
	ld.param.u64 	%rd3, [_Z17markInitComponentiP4EdgePi_param_1];
	ld.param.u64 	%rd4, [_Z17markInitComponentiP4EdgePi_param_2];
	cvta.to.global.u64 	%rd1, %rd4;
	mov.u32 	%r6, %ctaid.x;
	mov.u32 	%r7, %ntid.x;
	mov.u32 	%r8, %tid.x;
	mad.lo.s32 	%r1, %r6, %r7, %r8;
	setp.ge.s32 	%p1, %r1, %r5;
	@%p1 bra 	$L__BB11_6;
	cvta.to.global.u64 	%rd5, %rd3;
	mul.wide.s32 	%rd6, %r1, 16;
	add.s64 	%rd2, %rd5, %rd6;
	ld.global.u32 	%r9, [%rd2];
	setp.eq.s32 	%p2, %r9, -1;
	@%p2 bra 	$L__BB11_4;
	ld.global.u32 	%r10, [%rd2+4];
$L__BB11_3:
	mul.wide.s32 	%rd7, %r1, 4;
	add.s64 	%rd8, %rd1, %rd7;
	st.global.u32 	[%rd8], %r10;
	bra.uni 	$L__BB11_6;
$L__BB11_4:
	ld.global.u32 	%r10, [%rd2+4];
	setp.ne.s32 	%p3, %r10, -1;
	@%p3 bra 	$L__BB11_3;
	mul.wide.s32 	%rd9, %r1, 4;
	add.s64 	%rd10, %rd1, %rd9;
	st.global.u32 	[%rd10], %r1;
$L__BB11_6:
	ret;

}
	// .globl	_Z13markComponentiP4EdgePiS1_
.visible .entry _Z13markComponentiP4EdgePiS1_(
	.param .u32 _Z13markComponentiP4EdgePiS1__param_0,
	.param .u64 .ptr .align 1 _Z13markComponentiP4EdgePiS1__param_1,
	.param .u64 .ptr .align 1 _Z13markComponentiP4EdgePiS1__param_2,
	.param .u64 .ptr .align 1 _Z13markComponentiP4EdgePiS1__param_3
)
{
	.reg .pred 	%p<5>;
	.reg .b32 	%r<11>;
	.reg .b64 	%rd<13>;

	ld.param.u32 	%r3, [_Z13markComponentiP4EdgePiS1__param_0];
	ld.param.u64 	%rd3, [_Z13markComponentiP4EdgePiS1__param_1];
	ld.param.u64 	%rd4, [_Z13markComponentiP4EdgePiS1__param_2];
	ld.param.u64 	%rd5, [_Z13markComponentiP4EdgePiS1__param_3];
	mov.u32 	%r4, %ctaid.x;
	mov.u32 	%r5, %ntid.x;
	mov.u32 	%r6, %tid.x;
	mad.lo.s32 	%r1, %r4, %r5, %r6;
	setp.ge.s32 	%p1, %r1, %r3;
	@%p1 bra 	$L__BB12_5;
	cvta.to.global.u64 	%rd6, %rd3;
	mul.wide.s32 	%rd7, %r1, 16;
	add.s64 	%rd1, %rd6, %rd7;
	ld.global.u32 	%r7, [%rd1];
	setp.eq.s32 	%p2, %r7, -1;
	@%p2 bra 	$L__BB12_5;
	ld.global.u32 	%r8, [%rd1+4];
	setp.eq.s32 	%p3, %r8, -1;
	@%p3 bra 	$L__BB12_5;
	cvta.to.global.u64 	%rd8, %rd4;
	mul.wide.s32 	%rd9, %r1, 4;
	add.s64 	%rd2, %rd8, %rd9;
	ld.global.u32 	%r9, [%rd2];
	mul.wide.s32 	%rd10, %r9, 4;
	add.s64 	%rd11, %rd8, %rd10;
	ld.global.u32 	%r2, [%rd11];
	setp.eq.s32 	%p4, %r9, %r2;
	@%p4 bra 	$L__BB12_5;
	st.global.u32 	[%rd2], %r2;
	cvta.to.global.u64 	%rd12, %rd5;
	mov.b32 	%r10, 1;
	st.global.u32 	[%rd12], %r10;
$L__BB12_5:
	ret;

}
	// .globl	_Z15mark_newverticeiPiS_
.visible .entry _Z15mark_newverticeiPiS_(
	.param .u32 _Z15mark_newverticeiPiS__param_0,
	.param .u64 .ptr .align 1 _Z15mark_newverticeiPiS__param_1,
	.param .u64 .ptr .align 1 _Z15mark_newverticeiPiS__param_2
)
{
	.reg .pred 	%p<2>;
	.reg .b32 	%r<8>;
	.reg .b64 	%rd<9>;

	ld.param.u32 	%r2, [_Z15mark_newverticeiPiS__param_0];
	ld.param.u64 	%rd1, [_Z15mark_newverticeiPiS__param_1];
	ld.param.u64 	%rd2, [_Z15mark_newverticeiPiS__param_2];
	mov.u32 	%r3, %ctaid.x;
	mov.u32 	%r4, %ntid.x;
	mov.u32 	%r5, %tid.x;
	mad.lo.s32 	%r1, %r3, %r4, %r5;
	setp.ge.s32 	%p1, %r1, %r2;
	@%p1 bra 	$L__BB13_2;
	cvta.to.global.u64 	%rd3, %rd1;
	cvta.to.global.u64 	%rd4, %rd2;
	mul.wide.s32 	%rd5, %r1, 4;
	add.s64 	%rd6, %rd3, %rd5;
	ld.global.u32 	%r6, [%rd6];
	mul.wide.s32 	%rd7, %r6, 4;
	add.s64 	%rd8, %rd4, %rd7;
	mov.b32 	%r7, 1;
	st.global.u32 	[%rd8], %r7;
$L__BB13_2:
	ret;

}
	// .globl	_Z23block_prefix_sum_kernelPiS_S_i
.visible .entry _Z23block_prefix_sum_kernelPiS_S_i(
	.param .u64 .ptr .align 1 _Z23block_prefix_sum_kernelPiS_S_i_param_0,
	.param .u64 .ptr .align 1 _Z23block_prefix_sum_kernelPiS_S_i_param_1,
	.param .u64 .ptr .align 1 _Z23block_prefix_sum_kernelPiS_S_i_param_2,
	.param .u32 _Z23block_prefix_sum_kernelPiS_S_i_param_3
)
{
	.reg .pred 	%p<9>;
	.reg .b32 	%r<28>;
	.reg .b64 	%rd<13>;

	ld.param.u64 	%rd1, [_Z23block_prefix_sum_kernelPiS_S_i_param_0];
	ld.param.u64 	%rd2, [_Z23block_prefix_sum_kernelPiS_S_i_param_1];
	ld.param.u64 	%rd3, [_Z23block_prefix_sum_kernelPiS_S_i_param_2];
	ld.param.u32 	%r10, [_Z23block_prefix_sum_kernelPiS_S_i_param_3];
	mov.u32 	%r1, %tid.x;
	mov.u32 	%r2, %ctaid.x;
	mov.u32 	%r3, %ntid.x;
	mad.lo.s32 	%r4, %r2, %r3, %r1;
	setp.ge.s32 	%p1, %r4, %r10;
	shl.b32 	%r11, %r1, 2;
	mov.u32 	%r12, sh_data;
	add.s32 	%r5, %r12, %r11;
	@%p1 bra 	$L__BB14_2;
	cvta.to.global.u64 	%rd4, %rd1;
	mul.wide.s32 	%rd5, %r4, 4;
	add.s64 	%rd6, %rd4, %rd5;
	ld.global.u32 	%r14, [%rd6];
	st.shared.u32 	[%r5], %r14;
	bra.uni 	$L__BB14_3;
$L__BB14_2:
	mov.b32 	%r13, 0;
	st.shared.u32 	[%r5], %r13;
$L__BB14_3:
	bar.sync 	0;
	setp.lt.u32 	%p2, %r3, 2;
	@%p2 bra 	$L__BB14_8;
	mov.b32 	%r26, 1;
$L__BB14_5:
	setp.lt.u32 	%p3, %r1, %r26;
	mov.b32 	%r27, 0;
	@%p3 bra 	$L__BB14_7;
	sub.s32 	%r17, %r1, %r26;
	shl.b32 	%r18, %r17, 2;
	add.s32 	%r20, %r12, %r18;
	ld.shared.u32 	%r27, [%r20];
$L__BB14_7:
	bar.sync 	0;
	ld.shared.u32 	%r21, [%r5];
	add.s32 	%r22, %r21, %r27;
	st.shared.u32 	[%r5], %r22;
	bar.sync 	0;
	shl.b32 	%r26, %r26, 1;
	setp.lt.u32 	%p4, %r26, %r3;
	@%p4 bra 	$L__BB14_5;
$L__BB14_8:
	setp.ge.s32 	%p5, %r4, %r10;
	@%p5 bra 	$L__BB14_10;
	ld.shared.u32 	%r23, [%r5];
	cvta.to.global.u64 	%rd7, %rd2;
	mul.wide.s32 	%rd8, %r4, 4;
	add.s64 	%rd9, %rd7, %rd8;
	st.global.u32 	[%rd9], %r23;
$L__BB14_10:
	setp.ge.s32 	%p6, %r4, %r10;
	add.s32 	%r24, %r3, -1;
	setp.ne.s32 	%p7, %r1, %r24;
	or.pred  	%p8, %p7, %p6;
	@%p8 bra 	$L__BB14_12;
	ld.shared.u32 	%r25, [%r5];
	cvta.to.global.u64 	%rd10, %rd3;
	mul.wide.u32 	%rd11, %r2, 4;
	add.s64 	%rd12, %rd10, %rd11;
	st.global.u32 	[%rd12], %r25;
$L__BB14_12:
	ret;

}
	// .globl	_Z22scan_block_sums_kernelPiS_i
.visible .entry _Z22scan_block_sums_kernelPiS_i(
	.param .u64 .ptr .align 1 _Z22scan_block_sums_kernelPiS_i_param_0,
	.param .u64 .ptr .align 1 _Z22scan_block_sums_kernelPiS_i_param_1,
	.param .u32 _Z22scan_block_sums_kernelPiS_i_param_2
)
{
	.reg .pred 	%p<6>;
	.reg .b32 	%r<24>;
	.reg .b64 	%rd<9>;

	ld.param.u64 	%rd1, [_Z22scan_block_sums_kernelPiS_i_param_0];
	ld.param.u64 	%rd2, [_Z22scan_block_sums_kernelPiS_i_param_1];
	ld.param.u32 	%r8, [_Z22scan_block_sums_kernelPiS_i_param_2];
	mov.u32 	%r1, %tid.x;
	setp.ge.s32 	%p1, %r1, %r8;
	shl.b32 	%r9, %r1, 2;
	mov.u32 	%r10, sh_data;
	add.s32 	%r2, %r10, %r9;
	@%p1 bra 	$L__BB15_2;
	cvta.to.global.u64 	%rd3, %rd1;
	mul.wide.u32 	%rd4, %r1, 4;
	add.s64 	%rd5, %rd3, %rd4;
	ld.global.u32 	%r12, [%rd5];
	st.shared.u32 	[%r2], %r12;
	bra.uni 	$L__BB15_3;
$L__BB15_2:
	mov.b32 	%r11, 0;
	st.shared.u32 	[%r2], %r11;
$L__BB15_3:
	bar.sync 	0;
	mov.u32 	%r3, %ntid.x;
	setp.lt.u32 	%p2, %r3, 2;
	@%p2 bra 	$L__BB15_8;
	mov.b32 	%r22, 1;
$L__BB15_5:
	setp.lt.u32 	%p3, %r1, %r22;
	mov.b32 	%r23, 0;
	@%p3 bra 	$L__BB15_7;
	sub.s32 	%r15, %r1, %r22;
	shl.b32 	%r16, %r15, 2;
	add.s32 	%r18, %r10, %r16;
	ld.shared.u32 	%r23, [%r18];
$L__BB15_7:
	bar.sync 	0;
	ld.shared.u32 	%r19, [%r2];
	add.s32 	%r20, %r19, %r23;
	st.shared.u32 	[%r2], %r20;
	bar.sync 	0;
	shl.b32 	%r22, %r22, 1;
	setp.lt.u32 	%p4, %r22, %r3;
	@%p4 bra 	$L__BB15_5;
$L__BB15_8:
	setp.ge.s32 	%p5, %r1, %r8;
	@%p5 bra 	$L__BB15_10;
	ld.shared.u32 	%r21, [%r2];
	cvta.to.global.u64 	%rd6, %rd2;
	mul.wide.u32 	%rd7, %r1, 4;
	add.s64 	%rd8, %rd6, %rd7;
	st.global.u32 	[%rd8], %r21;
$L__BB15_10:
	ret;

}
	// .globl	_Z21fix_prefix_sum_kernelPiS_i
.visible .entry _Z21fix_prefix_sum_kernelPiS_i(
	.param .u64 .ptr .align 1 _Z21fix_prefix_sum_kernelPiS_i_param_0,
	.param .u64 .ptr .align 1 _Z21fix_prefix_sum_kernelPiS_i_param_1,
	.param .u32 _Z21fix_prefix_sum_kernelPiS_i_param_2
)
{
	.reg .pred 	%p<4>;
	.reg .b32 	%r<10>;
	.reg .b64 	%rd<9>;

	ld.param.u64 	%rd1, [_Z21fix_prefix_sum_kernelPiS_i_param_0];
	ld.param.u64 	%rd2, [_Z21fix_prefix_sum_kernelPiS_i_param_1];
	ld.param.u32 	%r3, [_Z21fix_prefix_sum_kernelPiS_i_param_2];
	mov.u32 	%r1, %ctaid.x;
	mov.u32 	%r4, %ntid.x;
	mov.u32 	%r5, %tid.x;
	mad.lo.s32 	%r2, %r1, %r4, %r5;
	setp.eq.s32 	%p1, %r1, 0;
	setp.ge.s32 	%p2, %r2, %r3;
	or.pred  	%p3, %p1, %p2;
	@%p3 bra 	$L__BB16_2;
	cvta.to.global.u64 	%rd3, %rd2;
	cvta.to.global.u64 	%rd4, %rd1;
	add.s32 	%r6, %r1, -1;
	mul.wide.u32 	%rd5, %r6, 4;
	add.s64 	%rd6, %rd3, %rd5;
	ld.global.u32 	%r7, [%rd6];
	mul.wide.s32 	%rd7, %r2, 4;
	add.s64 	%rd8, %rd4, %rd7;
	ld.global.u32 	%r8, [%rd8];
	add.s32 	%r9, %r8, %r7;
	st.global.u32 	[%rd8], %r9;
$L__BB16_2:
	ret;

}
	// .globl	_Z5shiftPiiS_
.visible .entry _Z5shiftPiiS_(
	.param .u64 .ptr .align 1 _Z5shiftPiiS__param_0,
	.param .u32 _Z5shiftPiiS__param_1,
	.param .u64 .ptr .align 1 _Z5shiftPiiS__param_2
)
{
	.reg .pred 	%p<4>;
	.reg .b32 	%r<8>;
	.reg .b64 	%rd<9>;

	ld.param.u64 	%rd1, [_Z5shiftPiiS__param_0];
	ld.param.u32 	%r2, [_Z5shiftPiiS__param_1];
	ld.param.u64 	%rd2, [_Z5shiftPiiS__param_2];
	mov.u32 	%r3, %ctaid.x;
	mov.u32 	%r4, %ntid.x;
	mov.u32 	%r5, %tid.x;
	mad.lo.s32 	%r1, %r3, %r4, %r5;
	setp.ge.s32 	%p1, %r1, %r2;
	setp.lt.s32 	%p2, %r1, 1;
	or.pred  	%p3, %p2, %p1;
	@%p3 bra 	$L__BB17_2;
	cvta.to.global.u64 	%rd3, %rd1;
	cvta.to.global.u64 	%rd4, %rd2;
	add.s32 	%r6, %r1, -1;
	mul.wide.u32 	%rd5, %r6, 4;
	add.s64 	%rd6, %rd3, %rd5;
	ld.global.u32 	%r7, [%rd6];
	mul.wide.u32 	%rd7, %r1, 4;
	add.s64 	%rd8, %rd4, %rd7;
	st.global.u32 	[%rd8], %r7;
$L__BB17_2:
	ret;

}
	// .globl	_Z15count_outdegreePiS_S_iS_S_S_
.visible .entry _Z15count_outdegreePiS_S_iS_S_S_(
	.param .u64 .ptr .align 1 _Z15count_outdegreePiS_S_iS_S_S__param_0,
	.param .u64 .ptr .align 1 _Z15count_outdegreePiS_S_iS_S_S__param_1,
	.param .u64 .ptr .align 1 _Z15count_outdegreePiS_S_iS_S_S__param_2,
	.param .u32 _Z15count_outdegreePiS_S_iS_S_S__param_3,
	.param .u64 .ptr .align 1 _Z15count_outdegreePiS_S_iS_S_S__param_4,
	.param .u64 .ptr .align 1 _Z15count_outdegreePiS_S_iS_S_S__param_5,
	.param .u64 .ptr .align 1 _Z15count_outdegreePiS_S_iS_S_S__param_6
)
{
	.reg .pred 	%p<5>;
	.reg .b32 	%r<27>;
	.reg .b64 	%rd<26>;

	ld.param.u64 	%rd8, [_Z15count_outdegreePiS_S_iS_S_S__param_0];
	ld.param.u64 	%rd9, [_Z15count_outdegreePiS_S_iS_S_S__param_1];
	ld.param.u64 	%rd10, [_Z15count_outdegreePiS_S_iS_S_S__param_2];
	ld.param.u32 	%r13, [_Z15count_outdegreePiS_S_iS_S_S__param_3];
	ld.param.u64 	%rd11, [_Z15count_outdegreePiS_S_iS_S_S__param_4];
	ld.param.u64 	%rd13, [_Z15count_outdegreePiS_S_iS_S_S__param_5];
	ld.param.u64 	%rd12, [_Z15count_outdegreePiS_S_iS_S_S__param_6];
	cvta.to.global.u64 	%rd1, %rd13;
	mov.u32 	%r14, %ctaid.x;
	mov.u32 	%r15, %ntid.x;
	mov.u32 	%r16, %tid.x;
	mad.lo.s32 	%r1, %r14, %r15, %r16;
	setp.ge.s32 	%p1, %r1, %r13;
	@%p1 bra 	$L__BB18_6;
	cvta.to.global.u64 	%rd14, %rd9;
	cvta.to.global.u64 	%rd15, %rd8;
	mul.wide.s32 	%rd16, %r1, 4;
	add.s64 	%rd2, %rd15, %rd16;
	add.s64 	%rd3, %rd14, %rd16;
	ld.global.u32 	%r25, [%rd3];
	setp.lt.s32 	%p2, %r25, 1;
	@%p2 bra 	$L__BB18_6;
	ld.global.u32 	%r26, [%rd2];
	add.s64 	%rd4, %rd1, %rd16;
	cvta.to.global.u64 	%rd5, %rd10;
	cvta.to.global.u64 	%rd6, %rd12;
	cvta.to.global.u64 	%rd7, %rd11;
	mov.u32 	%r24, %r26;
$L__BB18_3:
	mul.wide.s32 	%rd18, %r24, 4;
	add.s64 	%rd19, %rd5, %rd18;
	ld.global.u32 	%r17, [%rd19];
	ld.global.u32 	%r7, [%rd4];
	mul.wide.s32 	%rd20, %r17, 4;
	add.s64 	%rd21, %rd1, %rd20;
	ld.global.u32 	%r18, [%rd21];
	setp.eq.s32 	%p3, %r7, %r18;
	@%p3 bra 	$L__BB18_5;
	mul.wide.s32 	%rd22, %r7, 4;
	add.s64 	%rd23, %rd6, %rd22;
	ld.global.u32 	%r19, [%rd23];
	mul.wide.s32 	%rd24, %r19, 4;
	add.s64 	%rd25, %rd7, %rd24;
	atom.global.add.u32 	%r20, [%rd25], 1;
	ld.global.u32 	%r26, [%rd2];
	ld.global.u32 	%r25, [%rd3];
$L__BB18_5:
	add.s32 	%r24, %r24, 1;
	add.s32 	%r21, %r25, %r26;
	setp.lt.s32 	%p4, %r24, %r21;
	@%p4 bra 	$L__BB18_3;
$L__BB18_6:
	ret;

}
	// .globl	_Z15find_startIndexPiiS_
.visible .entry _Z15find_startIndexPiiS_(
	.param .u64 .ptr .align 1 _Z15find_startIndexPiiS__param_0,
	.param .u32 _Z15find_startIndexPiiS__param_1,
	.param .u64 .ptr .align 1 _Z15find_startIndexPiiS__param_2
)
{
	.reg .pred 	%p<2>;
	.reg .b32 	%r<7>;
	.reg .b64 	%rd<8>;

	ld.param.u64 	%rd1, [_Z15find_startIndexPiiS__param_0];
	ld.param.u32 	%r2, [_Z15find_startIndexPiiS__param_1];
	ld.param.u64 	%rd2, [_Z15find_startIndexPiiS__param_2];
	mov.u32 	%r3, %ctaid.x;
	mov.u32 	%r4, %ntid.x;
	mov.u32 	%r5, %tid.x;
	mad.lo.s32 	%r1, %r3, %r4, %r5;
	setp.ge.s32 	%p1, %r1, %r2;
	@%p1 bra 	$L__BB19_2;
	cvta.to.global.u64 	%rd3, %rd1;
	cvta.to.global.u64 	%rd4, %rd2;
	mul.wide.s32 	%rd5, %r1, 4;
	add.s64 	%rd6, %rd3, %rd5;
	ld.global.u32 	%r6, [%rd6];
	add.s64 	%rd7, %rd4, %rd5;
	st.global.u32 	[%rd7], %r6;
$L__BB19_2:
	ret;

}
	// .globl	_Z8addEdgesPiS_S_S_iS_S_S_S_S_
.visible .entry _Z8addEdgesPiS_S_S_iS_S_S_S_S_(
	.param .u64 .ptr .align 1 _Z8addEdgesPiS_S_S_iS_S_S_S_S__param_0,
	.param .u64 .ptr .align 1 _Z8addEdgesPiS_S_S_iS_S_S_S_S__param_1,
	.param .u64 .ptr .align 1 _Z8addEdgesPiS_S_S_iS_S_S_S_S__param_2,
	.param .u64 .ptr .align 1 _Z8addEdgesPiS_S_S_iS_S_S_S_S__param_3,
	.param .u32 _Z8addEdgesPiS_S_S_iS_S_S_S_S__param_4,
	.param .u64 .ptr .align 1 _Z8addEdgesPiS_S_S_iS_S_S_S_S__param_5,
	.param .u64 .ptr .align 1 _Z8addEdgesPiS_S_S_iS_S_S_S_S__param_6,
	.param .u64 .ptr .align 1 _Z8addEdgesPiS_S_S_iS_S_S_S_S__param_7,
	.param .u64 .ptr .align 1 _Z8addEdgesPiS_S_S_iS_S_S_S_S__param_8,
	.param .u64 .ptr .align 1 _Z8addEdgesPiS_S_S_iS_S_S_S_S__param_9
)
{
	.reg .pred 	%p<5>;
	.reg .b32 	%r<30>;
	.reg .b64 	%rd<40>;

	ld.param.u64 	%rd12, [_Z8addEdgesPiS_S_S_iS_S_S_S_S__param_0];
	ld.param.u64 	%rd13, [_Z8addEdgesPiS_S_S_iS_S_S_S_S__param_1];
	ld.param.u64 	%rd15, [_Z8addEdgesPiS_S_S_iS_S_S_S_S__param_3];
	ld.param.u32 	%r13, [_Z8addEdgesPiS_S_S_iS_S_S_S_S__param_4];
	ld.param.u64 	%rd16, [_Z8addEdgesPiS_S_S_iS_S_S_S_S__param_5];
	ld.param.u64 	%rd17, [_Z8addEdgesPiS_S_S_iS_S_S_S_S__param_6];
	ld.param.u64 	%rd18, [_Z8addEdgesPiS_S_S_iS_S_S_S_S__param_7];
	ld.param.u64 	%rd19, [_Z8addEdgesPiS_S_S_iS_S_S_S_S__param_8];
	ld.param.u64 	%rd20, [_Z8addEdgesPiS_S_S_iS_S_S_S_S__param_9];
	cvta.to.global.u64 	%rd1, %rd20;
	mov.u32 	%r14, %ctaid.x;
	mov.u32 	%r15, %ntid.x;
	mov.u32 	%r16, %tid.x;
	mad.lo.s32 	%r1, %r14, %r15, %r16;
	setp.ge.s32 	%p1, %r1, %r13;
	@%p1 bra 	$L__BB20_6;
	cvta.to.global.u64 	%rd21, %rd13;
	cvta.to.global.u64 	%rd22, %rd12;
	mul.wide.s32 	%rd23, %r1, 4;
	add.s64 	%rd2, %rd22, %rd23;
	add.s64 	%rd3, %rd21, %rd23;
	ld.global.u32 	%r28, [%rd3];
	setp.lt.s32 	%p2, %r28, 1;
	@%p2 bra 	$L__BB20_6;
	ld.param.u64 	%rd39, [_Z8addEdgesPiS_S_S_iS_S_S_S_S__param_2];
	cvta.to.global.u64 	%rd4, %rd16;
	ld.global.u32 	%r29, [%rd2];
	add.s64 	%rd5, %rd1, %rd23;
	cvta.to.global.u64 	%rd6, %rd39;
	cvta.to.global.u64 	%rd7, %rd17;
	cvta.to.global.u64 	%rd8, %rd18;
	cvta.to.global.u64 	%rd9, %rd15;
	cvta.to.global.u64 	%rd10, %rd19;
	mov.u32 	%r27, %r29;
$L__BB20_3:
	mul.wide.s32 	%rd25, %r27, 4;
	add.s64 	%rd26, %rd6, %rd25;
	ld.global.u32 	%r17, [%rd26];
	ld.global.u32 	%r7, [%rd5];
	mul.wide.s32 	%rd27, %r17, 4;
	add.s64 	%rd11, %rd1, %rd27;
	ld.global.u32 	%r18, [%rd11];
	setp.eq.s32 	%p3, %r7, %r18;
	@%p3 bra 	$L__BB20_5;
	mul.wide.s32 	%rd28, %r7, 4;
	add.s64 	%rd29, %rd4, %rd28;
	ld.global.u32 	%r19, [%rd29];
	mul.wide.s32 	%rd30, %r19, 4;
	add.s64 	%rd31, %rd7, %rd30;
	atom.global.add.u32 	%r20, [%rd31], 1;
	ld.global.u32 	%r21, [%rd11];
	mul.wide.s32 	%rd32, %r21, 4;
	add.s64 	%rd33, %rd4, %rd32;
	ld.global.u32 	%r22, [%rd33];
	mul.wide.s32 	%rd34, %r20, 4;
	add.s64 	%rd35, %rd8, %rd34;
	st.global.u32 	[%rd35], %r22;
	add.s64 	%rd37, %rd9, %rd25;
	ld.global.u32 	%r23, [%rd37];
	add.s64 	%rd38, %rd10, %rd34;
	st.global.u32 	[%rd38], %r23;
	ld.global.u32 	%r29, [%rd2];
	ld.global.u32 	%r28, [%rd3];
$L__BB20_5:
	add.s32 	%r27, %r27, 1;
	add.s32 	%r24, %r28, %r29;
	setp.lt.s32 	%p4, %r27, %r24;
	@%p4 bra 	$L__BB20_3;
$L__BB20_6:
	ret;

}


// ===== COMPILED SASS (sm_100) =====

	.target	sm_100

	.elftype	@"ET_EXEC"


//--------------------- .note.nv.tkinfo           --------------------------
	.section	.note.nv.tkinfo,"",@"SHT_NOTE"
	.sectionflags	@"SHF_NOTE_NV_TKINFO"
	.tkinfo
        /*0018*/ 	.word	0x00000002
        /*0030*/ 	.string	""
        /*0030*/ 	.string	"ptxas"
        /*0030*/ 	.string	"Cuda compilation tools, release 13.0, V13.0.88"
        /*0030*/ 	.string	"Build cuda_13.0.r13.0/compiler.36424714_0"
        /*0030*/ 	.string	"-arch sm_100 -m 64 "



//--------------------- .note.nv.cuinfo           --------------------------
	.section	.note.nv.cuinfo,"",@"SHT_NOTE"
	.sectionflags	@"SHF_NOTE_NV_CUINFO"
        /*0018*/ 	.short	0x0002
        /*001a*/ 	.short	0x0064
        /*001c*/ 	.short	0x0082
	.zero		2


//--------------------- .nv.info                  --------------------------
	.section	.nv.info,"",@"SHT_CUDA_INFO"
	.align	4


	//----- nvinfo : EIATTR_REGCOUNT
	.align		4
        /*0000*/ 	.byte	0x04, 0x2f
        /*0002*/ 	.short	(.L_4 - .L_3)
	.align		4
.L_3:
        /*0004*/ 	.word	index@(_Z12print_kernelP4Edgeii)
        /*0008*/ 	.word	0x00000018


	//----- nvinfo : EIATTR_FRAME_SIZE
	.align		4
.L_4:
        /*000c*/ 	.byte	0x04, 0x11
        /*000e*/ 	.short	(.L_6 - .L_5)
	.align		4
.L_5:
        /*0010*/ 	.word	index@(_Z12print_kernelP4Edgeii)
        /*0014*/ 	.word	0x00000010


	//----- nvinfo : EIATTR_REGCOUNT
	.align		4
.L_6:
        /*0018*/ 	.byte	0x04, 0x2f
        /*001a*/ 	.short	(.L_8 - .L_7)
	.align		4
.L_7:
        /*001c*/ 	.word	index@(_Z4initPii)
        /*0020*/ 	.word	0x00000008


	//----- nvinfo : EIATTR_FRAME_SIZE
	.align		4
.L_8:
        /*0024*/ 	.byte	0x04, 0x11
        /*0026*/ 	.short	(.L_10 - .L_9)
	.align		4
.L_9:
        /*0028*/ 	.word	index@(_Z4initPii)
        /*002c*/ 	.word	0x00000000


	//----- nvinfo : EIATTR_REGCOUNT
	.align		4
.L_10:
        /*0030*/ 	.byte	0x04, 0x2f
        /*0032*/ 	.short	(.L_12 - .L_11)
	.align		4
.L_11:
        /*0034*/ 	.word	index@(_Z8printMstP4EdgeiPiPl)
        /*0038*/ 	.word	0x0000001c


	//----- nvinfo : EIATTR_FRAME_SIZE
	.align		4
.L_12:
        /*003c*/ 	.byte	0x04, 0x11
        /*003e*/ 	.short	(.L_14 - .L_13)
	.align		4
.L_13:
        /*0040*/ 	.word	index@(_Z8printMstP4EdgeiPiPl)
        /*0044*/ 	.word	0x00000010


	//----- nvinfo : EIATTR_REGCOUNT
	.align		4
.L_14:
        /*0048*/ 	.byte	0x04, 0x2f
        /*004a*/ 	.short	(.L_16 - .L_15)
	.align		4
.L_15:
        /*004c*/ 	.word	index@(_Z9printEdgePiS_S_S_i)
        /*0050*/ 	.word	0x0000001b


	//----- nvinfo : EIATTR_FRAME_SIZE
	.align		4
.L_16:
        /*0054*/ 	.byte	0x04, 0x11
        /*0056*/ 	.short	(.L_18 - .L_17)
	.align		4
.L_17:
        /*0058*/ 	.word	index@(_Z9printEdgePiS_S_S_i)
        /*005c*/ 	.word	0x00000010


	//----- nvinfo : EIATTR_REGCOUNT
	.align		4
.L_18:
        /*0060*/ 	.byte	0x04, 0x2f
        /*0062*/ 	.short	(.L_20 - .L_19)
	.align		4
.L_19:
        /*0064*/ 	.word	index@(_Z11printAnswerPl)
        /*0068*/ 	.word	0x00000018


	//----- nvinfo : EIATTR_FRAME_SIZE
	.align		4
.L_20:
        /*006c*/ 	.byte	0x04, 0x11
        /*006e*/ 	.short	(.L_22 - .L_21)
	.align		4
.L_21:
        /*0070*/ 	.word	index@(_Z11printAnswerPl)
        /*0074*/ 	.word	0x00000008


	//----- nvinfo : EIATTR_REGCOUNT
	.align		4
.L_22:
        /*0078*/ 	.byte	0x04, 0x2f
        /*007a*/ 	.short	(.L_24 - .L_23)
	.align		4
.L_23:
        /*007c*/ 	.word	index@(_Z13print_prefsumiPi)
        /*0080*/ 	.word	0x0000001c


	//----- nvinfo : EIATTR_FRAME_SIZE
	.align		4
.L_24:
        /*0084*/ 	.byte	0x04, 0x11
        /*0086*/ 	.short	(.L_26 - .L_25)
	.align		4
.L_25:
        /*0088*/ 	.word	index@(_Z13print_prefsumiPi)
        /*008c*/ 	.word	0x00000008


	//----- nvinfo : EIATTR_REGCOUNT
	.align		4
.L_26:
        /*0090*/ 	.byte	0x04, 0x2f
        /*0092*/ 	.short	(.L_28 - .L_27)
	.align		4
.L_27:
        /*0094*/ 	.word	index@(_Z5printPii)
        /*0098*/ 	.word	0x0000001c


	//----- nvinfo : EIATTR_FRAME_SIZE
	.align		4
.L_28:
        /*009c*/ 	.byte	0x04, 0x11
        /*009e*/ 	.short	(.L_30 - .L_29)
	.align		4
.L_29:
        /*00a0*/ 	.word	index@(_Z5printPii)
        /*00a4*/ 	.word	0x00000008


	//----- nvinfo : EIATTR_REGCOUNT
	.align		4
.L_30:
        /*00a8*/ 	.byte	0x04, 0x2f
        /*00aa*/ 	.short	(.L_32 - .L_31)
	.align		4
.L_31:
        /*00ac*/ 	.word	index@(_Z9build_CSRPiS_S_S_P4Edgei)
        /*00b0*/ 	.word	0x0000001a


	//----- nvinfo : EIATTR_FRAME_SIZE
	.align		4
.L_32:
        /*00b4*/ 	.byte	0x04, 0x11
        /*00b6*/ 	.short	(.L_34 - .L_33)
	.align		4
.L_33:
        /*00b8*/ 	.word	index@(_Z9build_CSRPiS_S_S_P4Edgei)
        /*00bc*/ 	.word	0x00000000


	//----- nvinfo : EIATTR_REGCOUNT
	.align		4
.L_34:
        /*00c0*/ 	.byte	0x04, 0x2f
        /*00c2*/ 	.short	(.L_36 - .L_35)
	.align		4
.L_35:
        /*00c4*/ 	.word	index@(_Z4copyPiS_i)
        /*00c8*/ 	.word	0x0000000a


	//----- nvinfo : EIATTR_FRAME_SIZE
	.align		4
.L_36:
        /*00cc*/ 	.byte	0x04, 0x11
        /*00ce*/ 	.short	(.L_38 - .L_37)
	.align		4
.L_37:
        /*00d0*/ 	.word	index@(_Z4copyPiS_i)
        /*00d4*/ 	.word	0x00000000


	//----- nvinfo : EIATTR_REGCOUNT
	.align		4
.L_38:
        /*00d8*/ 	.byte	0x04, 0x2f
        /*00da*/ 	.short	(.L_40 - .L_39)
	.align		4
.L_39:
        /*00dc*/ 	.word	index@(_Z12find_minedgePiS_S_S_iP4Edge)
        /*00e0*/ 	.word	0x00000020


	//----- nvinfo : EIATTR_FRAME_SIZE
	.align		4
.L_40:
        /*00e4*/ 	.byte	0x04, 0x11
        /*00e6*/ 	.short	(.L_42 - .L_41)
	.align		4
.L_41:
        /*00e8*/ 	.word	index@(_Z12find_minedgePiS_S_S_iP4Edge)
        /*00ec*/ 	.word	0x00000000


	//----- nvinfo : EIATTR_REGCOUNT
	.align		4
.L_42:
        /*00f0*/ 	.byte	0x04, 0x2f
        /*00f2*/ 	.short	(.L_44 - .L_43)
	.align		4
.L_43:
        /*00f4*/ 	.word	index@(_Z10removeEdgeiP4EdgePl)
        /*00f8*/ 	.word	0x00000010


	//----- nvinfo : EIATTR_FRAME_SIZE
	.align		4
.L_44:
        /*00fc*/ 	.byte	0x04, 0x11
        /*00fe*/ 	.short	(.L_46 - .L_45)
	.align		4
.L_45:
        /*0100*/ 	.word	index@(_Z10removeEdgeiP4EdgePl)
        /*0104*/ 	.word	0x00000000


	//----- nvinfo : EIATTR_REGCOUNT
	.align		4
.L_46:
        /*0108*/ 	.byte	0x04, 0x2f
        /*010a*/ 	.short	(.L_48 - .L_47)
	.align		4
.L_47:
        /*010c*/ 	.word	index@(_Z17markInitComponentiP4EdgePi)
        /*0110*/ 	.word	0x0000000a


	//----- nvinfo : EIATTR_FRAME_SIZE
	.align		4
.L_48:
        /*0114*/ 	.byte	0x04, 0x11
        /*0116*/ 	.short	(.L_50 - .L_49)
	.align		4
.L_49:
        /*0118*/ 	.word	index@(_Z17markInitComponentiP4EdgePi)
        /*011c*/ 	.word	0x00000000


	//----- nvinfo : EIATTR_REGCOUNT
	.align		4
.L_50:
        /*0120*/ 	.byte	0x04, 0x2f
        /*0122*/ 	.short	(.L_52 - .L_51)
	.align		4
.L_51:
        /*0124*/ 	.word	index@(_Z13markComponentiP4EdgePiS1_)
        /*0128*/ 	.word	0x0000000a


	//----- nvinfo : EIATTR_FRAME_SIZE
	.align		4
.L_52:
        /*012c*/ 	.byte	0x04, 0x11
        /*012e*/ 	.short	(.L_54 - .L_53)
	.align		4
.L_53:
        /*0130*/ 	.word	index@(_Z13markComponentiP4EdgePiS1_)
        /*0134*/ 	.word	0x00000000


	//----- nvinfo : EIATTR_REGCOUNT
	.align		4
.L_54:
        /*0138*/ 	.byte	0x04, 0x2f
        /*013a*/ 	.short	(.L_56 - .L_55)
	.align		4
.L_55:
        /*013c*/ 	.word	index@(_Z15mark_newverticeiPiS_)
        /*0140*/ 	.word	0x0000000a


	//----- nvinfo : EIATTR_FRAME_SIZE
	.align		4
.L_56:
        /*0144*/ 	.byte	0x04, 0x11
        /*0146*/ 	.short	(.L_58 - .L_57)
	.align		4
.L_57:
        /*0148*/ 	.word	index@(_Z15mark_newverticeiPiS_)
        /*014c*/ 	.word	0x00000000


	//----- nvinfo : EIATTR_REGCOUNT
	.align		4
.L_58:
        /*0150*/ 	.byte	0x04, 0x2f
        /*0152*/ 	.short	(.L_60 - .L_59)
	.align		4
.L_59:
        /*0154*/ 	.word	index@(_Z23block_prefix_sum_kernelPiS_S_i)
        /*0158*/ 	.word	0x0000000c


	//----- nvinfo : EIATTR_FRAME_SIZE
	.align		4
.L_60:
        /*015c*/ 	.byte	0x04, 0x11
        /*015e*/ 	.short	(.L_62 - .L_61)
	.align		4
.L_61:
        /*0160*/ 	.word	index@(_Z23block_prefix_sum_kernelPiS_S_i)
        /*0164*/ 	.word	0x00000000


	//----- nvinfo : EIATTR_REGCOUNT
	.align		4
.L_62:
        /*0168*/ 	.byte	0x04, 0x2f
        /*016a*/ 	.short	(.L_64 - .L_63)
	.align		4
.L_63:
        /*016c*/ 	.word	index@(_Z22scan_block_sums_kernelPiS_i)
        /*0170*/ 	.word	0x0000000a


	//----- nvinfo : EIATTR_FRAME_SIZE
	.align		4
.L_64:
        /*0174*/ 	.byte	0x04, 0x11
        /*0176*/ 	.short	(.L_66 - .L_65)
	.align		4
.L_65:
        /*0178*/ 	.word	index@(_Z22scan_block_sums_kernelPiS_i)
        /*017c*/ 	.word	0x00000000


	//----- nvinfo : EIATTR_REGCOUNT
	.align		4
.L_66:
        /*0180*/ 	.byte	0x04, 0x2f
        /*0182*/ 	.short	(.L_68 - .L_67)
	.align		4
.L_67:
        /*0184*/ 	.word	index@(_Z21fix_prefix_sum_kernelPiS_i)
        /*0188*/ 	.word	0x0000000c


	//----- nvinfo : EIATTR_FRAME_SIZE
	.align		4
.L_68:
        /*018c*/ 	.byte	0x04, 0x11
        /*018e*/ 	.short	(.L_70 - .L_69)
	.align		4
.L_69:
        /*0190*/ 	.word	index@(_Z21fix_prefix_sum_kernelPiS_i)
        /*0194*/ 	.word	0x00000000


	//----- nvinfo : EIATTR_REGCOUNT
	.align		4
.L_70:
        /*0198*/ 	.byte	0x04, 0x2f
        /*019a*/ 	.short	(.L_72 - .L_71)
	.align		4
.L_71:
        /*019c*/ 	.word	index@(_Z5shiftPiiS_)
        /*01a0*/ 	.word	0x0000000a


	//----- nvinfo : EIATTR_FRAME_SIZE
	.align		4
.L_72:
        /*01a4*/ 	.byte	0x04, 0x11
        /*01a6*/ 	.short	(.L_74 - .L_73)
	.align		4
.L_73:
        /*01a8*/ 	.word	index@(_Z5shiftPiiS_)
        /*01ac*/ 	.word	0x00000000


	//----- nvinfo : EIATTR_REGCOUNT
	.align		4
.L_74:
        /*01b0*/ 	.byte	0x04, 0x2f
        /*01b2*/ 	.short	(.L_76 - .L_75)
	.align		4
.L_75:
        /*01b4*/ 	.word	index@(_Z15count_outdegreePiS_S_iS_S_S_)
        /*01b8*/ 	.word	0x0000001c


	//----- nvinfo : EIATTR_FRAME_SIZE
	.align		4
.L_76:
        /*01bc*/ 	.byte	0x04, 0x11
        /*01be*/ 	.short	(.L_78 - .L_77)
	.align		4
.L_77:
        /*01c0*/ 	.word	index@(_Z15count_outdegreePiS_S_iS_S_S_)
        /*01c4*/ 	.word	0x00000000


	//----- nvinfo : EIATTR_REGCOUNT
	.align		4
.L_78:
        /*01c8*/ 	.byte	0x04, 0x2f
        /*01ca*/ 	.short	(.L_80 - .L_79)
	.align		4
.L_79:
        /*01cc*/ 	.word	index@(_Z15find_startIndexPiiS_)
        /*01d0*/ 	.word	0x0000000a


	//----- nvinfo : EIATTR_FRAME_SIZE
	.align		4
.L_80:
        /*01d4*/ 	.byte	0x04, 0x11
        /*01d6*/ 	.short	(.L_82 - .L_81)
	.align		4
.L_81:
        /*01d8*/ 	.word	index@(_Z15find_startIndexPiiS_)
        /*01dc*/ 	.word	0x00000000


	//----- nvinfo : EIATTR_REGCOUNT
	.align		4
.L_82:
        /*01e0*/ 	.byte	0x04, 0x2f
        /*01e2*/ 	.short	(.L_84 - .L_83)
	.align		4
.L_83:
        /*01e4*/ 	.word	index@(_Z8addEdgesPiS_S_S_iS_S_S_S_S_)
        /*01e8*/ 	.word	0x00000020


	//----- nvinfo : EIATTR_FRAME_SIZE
	.align		4
.L_84:
        /*01ec*/ 	.byte	0x04, 0x11
        /*01ee*/ 	.short	(.L_86 - .L_85)
	.align		4
.L_85:
        /*01f0*/ 	.word	index@(_Z8addEdgesPiS_S_S_iS_S_S_S_S_)
        /*01f4*/ 	.word	0x00000000


	//----- nvinfo : EIATTR_MIN_STACK_SIZE
	.align		4
.L_86:
        /*01f8*/ 	.byte	0x04, 0x12
        /*01fa*/ 	.short	(.L_88 - .L_87)
	.align		4
.L_87:
        /*01fc*/ 	.word	index@(_Z8addEdgesPiS_S_S_iS_S_S_S_S_)
        /*0200*/ 	.word	0x00000000


	//----- nvinfo : EIATTR_MIN_STACK_SIZE
	.align		4
.L_88:
        /*0204*/ 	.byte	0x04, 0x12
        /*0206*/ 	.short	(.L_90 - .L_89)
	.align		4
.L_89:
        /*0208*/ 	.word	index@(_Z15find_startIndexPiiS_)
        /*020c*/ 	.word	0x00000000


	//----- nvinfo : EIATTR_MIN_STACK_SIZE
	.align		4
.L_90:
        /*0210*/ 	.byte	0x04, 0x12
        /*0212*/ 	.short	(.L_92 - .L_91)
	.align		4
.L_91:
        /*0214*/ 	.word	index@(_Z15count_outdegreePiS_S_iS_S_S_)
        /*0218*/ 	.word	0x00000000


	//----- nvinfo : EIATTR_MIN_STACK_SIZE
	.align		4
.L_92:
        /*021c*/ 	.byte	0x04, 0x12
        /*021e*/ 	.short	(.L_94 - .L_93)
	.align		4
.L_93:
        /*0220*/ 	.word	index@(_Z5shiftPiiS_)
        /*0224*/ 	.word	0x00000000


	//----- nvinfo : EIATTR_MIN_STACK_SIZE
	.align		4
.L_94:
        /*0228*/ 	.byte	0x04, 0x12
        /*022a*/ 	.short	(.L_96 - .L_95)
	.align		4
.L_95:
        /*022c*/ 	.word	index@(_Z21fix_prefix_sum_kernelPiS_i)
        /*0230*/ 	.word	0x00000000


	//----- nvinfo : EIATTR_MIN_STACK_SIZE
	.align		4
.L_96:
        /*0234*/ 	.byte	0x04, 0x12
        /*0236*/ 	.short	(.L_98 - .L_97)
	.align		4
.L_97:
        /*0238*/ 	.word	index@(_Z22scan_block_sums_kernelPiS_i)
        /*023c*/ 	.word	0x00000000


	//----- nvinfo : EIATTR_MIN_STACK_SIZE
	.align		4
.L_98:
        /*0240*/ 	.byte	0x04, 0x12
        /*0242*/ 	.short	(.L_100 - .L_99)
	.align		4
.L_99:
        /*0244*/ 	.word	index@(_Z23block_prefix_sum_kernelPiS_S_i)
        /*0248*/ 	.word	0x00000000


	//----- nvinfo : EIATTR_MIN_STACK_SIZE
	.align		4
.L_100:
        /*024c*/ 	.byte	0x04, 0x12
        /*024e*/ 	.short	(.L_102 - .L_101)
	.align		4
.L_101:
        /*0250*/ 	.word	index@(_Z15mark_newverticeiPiS_)
        /*0254*/ 	.word	0x00000000


	//----- nvinfo : EIATTR_MIN_STACK_SIZE
	.align		4
.L_102:
        /*0258*/ 	.byte	0x04, 0x12
        /*025a*/ 	.short	(.L_104 - .L_103)
	.align		4
.L_103:
        /*025c*/ 	.word	index@(_Z13markComponentiP4EdgePiS1_)
        /*0260*/ 	.word	0x00000000


	//----- nvinfo : EIATTR_MIN_STACK_SIZE
	.align		4
.L_104:
        /*0264*/ 	.byte	0x04, 0x12
        /*0266*/ 	.short	(.L_106 - .L_105)
	.align		4
.L_105:
        /*0268*/ 	.word	index@(_Z17markInitComponentiP4EdgePi)
        /*026c*/ 	.word	0x00000000


	//----- nvinfo : EIATTR_MIN_STACK_SIZE
	.align		4
.L_106:
        /*0270*/ 	.byte	0x04, 0x12
        /*0272*/ 	.short	(.L_108 - .L_107)
	.align		4
.L_107:
        /*0274*/ 	.word	index@(_Z10removeEdgeiP4EdgePl)
        /*0278*/ 	.word	0x00000000


	//----- nvinfo : EIATTR_MIN_STACK_SIZE
	.align		4
.L_108:
        /*027c*/ 	.byte	0x04, 0x12
        /*027e*/ 	.short	(.L_110 - .L_109)
	.align		4
.L_109:
        /*0280*/ 	.word	index@(_Z12find_minedgePiS_S_S_iP4Edge)
        /*0284*/ 	.word	0x00000000


	//----- nvinfo : EIATTR_MIN_STACK_SIZE
	.align		4
.L_110:
        /*0288*/ 	.byte	0x04, 0x12
        /*028a*/ 	.short	(.L_112 - .L_111)
	.align		4
.L_111:
        /*028c*/ 	.word	index@(_Z4copyPiS_i)
        /*0290*/ 	.word	0x00000000


	//----- nvinfo : EIATTR_MIN_STACK_SIZE
	.align		4
.L_112:
        /*0294*/ 	.byte	0x04, 0x12
        /*0296*/ 	.short	(.L_114 - .L_113)
	.align		4
.L_113:
        /*0298*/ 	.word	index@(_Z9build_CSRPiS_S_S_P4Edgei)
        /*029c*/ 	.word	0x00000000


	//----- nvinfo : EIATTR_MIN_STACK_SIZE
	.align		4
.L_114:
        /*02a0*/ 	.byte	0x04, 0x12
        /*02a2*/ 	.short	(.L_116 - .L_115)
	.align		4
.L_115:
        /*02a4*/ 	.word	index@(_Z5printPii)
        /*02a8*/ 	.word	0x00000008


	//----- nvinfo : EIATTR_MIN_STACK_SIZE
	.align		4
.L_116:
        /*02ac*/ 	.byte	0x04, 0x12
        /*02ae*/ 	.short	(.L_118 - .L_117)
	.align		4
.L_117:
        /*02b0*/ 	.word	index@(_Z13print_prefsumiPi)
        /*02b4*/ 	.word	0x00000008


	//----- nvinfo : EIATTR_MIN_STACK_SIZE
	.align		4
.L_118:
        /*02b8*/ 	.byte	0x04, 0x12
        /*02ba*/ 	.short	(.L_120 - .L_119)
	.align		4
.L_119:
        /*02bc*/ 	.word	index@(_Z11printAnswerPl)
        /*02c0*/ 	.word	0x00000008


	//----- nvinfo : EIATTR_MIN_STACK_SIZE
	.align		4
.L_120:
        /*02c4*/ 	.byte	0x04, 0x12
        /*02c6*/ 	.short	(.L_122 - .L_121)
	.align		4
.L_121:
        /*02c8*/ 	.word	index@(_Z9printEdgePiS_S_S_i)
        /*02cc*/ 	.word	0x00000010


	//----- nvinfo : EIATTR_MIN_STACK_SIZE
	.align		4
.L_122:
        /*02d0*/ 	.byte	0x04, 0x12
        /*02d2*/ 	.short	(.L_124 - .L_123)
	.align		4
.L_123:
        /*02d4*/ 	.word	index@(_Z8printMstP4EdgeiPiPl)
        /*02d8*/ 	.word	0x00000010


	//----- nvinfo : EIATTR_MIN_STACK_SIZE
	.align		4
.L_124:
        /*02dc*/ 	.byte	0x04, 0x12
        /*02de*/ 	.short	(.L_126 - .L_125)
	.align		4
.L_125:
        /*02e0*/ 	.word	index@(_Z4initPii)
        /*02e4*/ 	.word	0x00000000


	//----- nvinfo : EIATTR_MIN_STACK_SIZE
	.align		4
.L_126:
        /*02e8*/ 	.byte	0x04, 0x12
        /*02ea*/ 	.short	(.L_128 - .L_127)
	.align		4
.L_127:
        /*02ec*/ 	.word	index@(_Z12print_kernelP4Edgeii)
        /*02f0*/ 	.word	0x00000010
.L_128:


//--------------------- .nv.compat                --------------------------
	.section	.nv.compat,"",@"SHT_CUDA_COMPAT_INFO"
	.align	4
        /*0000*/ 	.byte	0x02, 0x09, 0x00, 0x00, 0x02, 0x02, 0x01, 0x00, 0x02, 0x05, 0x05, 0x00, 0x03, 0x07, 0x01, 0x01
        /*0010*/ 	.byte	0x02, 0x03, 0x00, 0x00, 0x02, 0x06, 0x01, 0x00, 0x04, 0x0b, 0x08, 0x00, 0x09, 0x00, 0x00, 0x00
        /*0020*/ 	.byte	0x00, 0x00, 0x00, 0x00


//--------------------- .nv.info._Z8addEdgesPiS_S_S_iS_S_S_S_S_ --------------------------
	.section	.nv.info._Z8addEdgesPiS_S_S_iS_S_S_S_S_,"",@"SHT_CUDA_INFO"
	.sectionflags	@""
	.align	4


	//----- nvinfo : EIATTR_CUDA_API_VERSION
	.align		4
        /*0000*/ 	.byte	0x04, 0x37
        /*0002*/ 	.short	(.L_130 - .L_129)
.L_129:
        /*0004*/ 	.word	0x00000082


	//----- nvinfo : EIATTR_KPARAM_INFO
	.align		4
.L_130:
        /*0008*/ 	.byte	0x04, 0x17
        /*000a*/ 	.short	(.L_132 - .L_131)
.L_131:
        /*000c*/ 	.word	0x00000000
        /*0010*/ 	.short	0x0009
        /*0012*/ 	.short	0x0048
        /*0014*/ 	.byte	0x00, 0xf5, 0x21, 0x00


	//----- nvinfo : EIATTR_KPARAM_INFO
	.align		4
.L_132:
        /*0018*/ 	.byte	0x04, 0x17
        /*001a*/ 	.short	(.L_134 - .L_133)
.L_133:
        /*001c*/ 	.word	0x00000000
        /*0020*/ 	.short	0x0008
        /*0022*/ 	.short	0x0040
        /*0024*/ 	.byte	0x00, 0xf5, 0x21, 0x00


	//----- nvinfo : EIATTR_KPARAM_INFO
	.align		4
.L_134:
        /*0028*/ 	.byte	0x04, 0x17
        /*002a*/ 	.short	(.L_136 - .L_135)
.L_135:
        /*002c*/ 	.word	0x00000000
        /*0030*/ 	.short	0x0007
        /*0032*/ 	.short	0x0038
        /*0034*/ 	.byte	0x00, 0xf5, 0x21, 0x00


	//----- nvinfo : EIATTR_KPARAM_INFO
	.align		4
.L_136:
        /*0038*/ 	.byte	0x04, 0x17
        /*003a*/ 	.short	(.L_138 - .L_137)
.L_137:
        /*003c*/ 	.word	0x00000000
        /*0040*/ 	.short	0x0006
        /*0042*/ 	.short	0x0030
        /*0044*/ 	.byte	0x00, 0xf5, 0x21, 0x00


	//----- nvinfo : EIATTR_KPARAM_INFO
	.align		4
.L_138:
        /*0048*/ 	.byte	0x04, 0x17
        /*004a*/ 	.short	(.L_140 - .L_139)
.L_139:
        /*004c*/ 	.word	0x00000000
        /*0050*/ 	.short	0x0005
        /*0052*/ 	.short	0x0028
        /*0054*/ 	.byte	0x00, 0xf5, 0x21, 0x00


	//----- nvinfo : EIATTR_KPARAM_INFO
	.align		4
.L_140:
        /*0058*/ 	.byte	0x04, 0x17
        /*005a*/ 	.short	(.L_142 - .L_141)
.L_141:
        /*005c*/ 	.word	0x00000000
        /*0060*/ 	.short	0x0004
        /*0062*/ 	.short	0x0020
        /*0064*/ 	.byte	0x00, 0xf0, 0x11, 0x00


	//----- nvinfo : EIATTR_KPARAM_INFO
	.align		4
.L_142:
        /*0068*/ 	.byte	0x04, 0x17
        /*006a*/ 	.short	(.L_144 - .L_143)
.L_143:
        /*006c*/ 	.word	0x00000000
        /*0070*/ 	.short	0x0003
        /*0072*/ 	.short	0x0018
        /*0074*/ 	.byte	0x00, 0xf5, 0x21, 0x00


	//----- nvinfo : EIATTR_KPARAM_INFO
	.align		4
.L_144:
        /*0078*/ 	.byte	0x04, 0x17
        /*007a*/ 	.short	(.L_146 - .L_145)
.L_145:
        /*007c*/ 	.word	0x00000000
        /*0080*/ 	.short	0x0002
        /*0082*/ 	.short	0x0010
        /*0084*/ 	.byte	0x00, 0xf5, 0x21, 0x00


	//----- nvinfo : EIATTR_KPARAM_INFO
	.align		4
.L_146:
        /*0088*/ 	.byte	0x04, 0x17
        /*008a*/ 	.short	(.L_148 - .L_147)
.L_147:
        /*008c*/ 	.word	0x00000000
        /*0090*/ 	.short	0x0001
        /*0092*/ 	.short	0x0008
        /*0094*/ 	.byte	0x00, 0xf5, 0x21, 0x00


	//----- nvinfo : EIATTR_KPARAM_INFO
	.align		4
.L_148:
        /*0098*/ 	.byte	0x04, 0x17
        /*009a*/ 	.short	(.L_150 - .L_149)
.L_149:
        /*009c*/ 	.word	0x00000000
        /*00a0*/ 	.short	0x0000
        /*00a2*/ 	.short	0x0000
        /*00a4*/ 	.byte	0x00, 0xf5, 0x21, 0x00


	//----- nvinfo : EIATTR_SPARSE_MMA_MASK
	.align		4
.L_150:
        /*00a8*/ 	.byte	0x03, 0x50
        /*00aa*/ 	.short	0x0000


	//----- nvinfo : EIATTR_MAXREG_COUNT
	.align		4
        /*00ac*/ 	.byte	0x03, 0x1b
        /*00ae*/ 	.short	0x00ff


	//----- nvinfo : EIATTR_MERCURY_ISA_VERSION
	.align		4
        /*00b0*/ 	.byte	0x03, 0x5f
        /*00b2*/ 	.short	0x0101


	//----- nvinfo : EIATTR_VRC_CTA_INIT_COUNT
	.align		4
        /*00b4*/ 	.byte	0x02, 0x4a
	.zero		1
	.zero		1


	//----- nvinfo : EIATTR_EXIT_INSTR_OFFSETS
	.align		4
        /*00b8*/ 	.byte	0x04, 0x1c
        /*00ba*/ 	.short	(.L_152 - .L_151)


	//   ....[0]....
.L_151:
        /*00bc*/ 	.word	0x00000070


	//   ....[1]....
        /*00c0*/ 	.word	0x000000e0


	//   ....[2]....
        /*00c4*/ 	.word	0x00000380


	//----- nvinfo : EIATTR_CRS_STACK_SIZE
	.align		4
.L_152:
        /*00c8*/ 	.byte	0x04, 0x1e
        /*00ca*/ 	.short	(.L_154 - .L_153)
.L_153:
        /*00cc*/ 	.word	0x00000000


	//----- nvinfo : EIATTR_CBANK_PARAM_SIZE
	.align		4
.L_154:
        /*00d0*/ 	.byte	0x03, 0x19
        /*00d2*/ 	.short	0x0050


	//----- nvinfo : EIATTR_PARAM_CBANK
	.align		4
        /*00d4*/ 	.byte	0x04, 0x0a
        /*00d6*/ 	.short	(.L_156 - .L_155)
	.align		4
.L_155:
        /*00d8*/ 	.word	index@(.nv.constant0._Z8addEdgesPiS_S_S_iS_S_S_S_S_)
        /*00dc*/ 	.short	0x0380
        /*00de*/ 	.short	0x0050


	//----- nvinfo : EIATTR_SW_WAR
	.align		4
.L_156:
        /*00e0*/ 	.byte	0x04, 0x36
        /*00e2*/ 	.short	(.L_158 - .L_157)
.L_157:
        /*00e4*/ 	.word	0x00000008
.L_158:


//--------------------- .nv.info._Z15find_startIndexPiiS_ --------------------------
	.section	.nv.info._Z15find_startIndexPiiS_,"",@"SHT_CUDA_INFO"
	.sectionflags	@""
	.align	4


	//----- nvinfo : EIATTR_CUDA_API_VERSION
	.align		4
        /*0000*/ 	.byte	0x04, 0x37
        /*0002*/ 	.short	(.L_160 - .L_159)
.L_159:
        /*0004*/ 	.word	0x00000082


	//----- nvinfo : EIATTR_KPARAM_INFO
	.align		4
.L_160:
        /*0008*/ 	.byte	0x04, 0x17
        /*000a*/ 	.short	(.L_162 - .L_161)
.L_161:
        /*000c*/ 	.word	0x00000000
        /*0010*/ 	.short	0x0002
        /*0012*/ 	.short	0x0010
        /*0014*/ 	.byte	0x00, 0xf5, 0x21, 0x00


	//----- nvinfo : EIATTR_KPARAM_INFO
	.align		4
.L_162:
        /*0018*/ 	.byte	0x04, 0x17
        /*001a*/ 	.short	(.L_164 - .L_163)
.L_163:
        /*001c*/ 	.word	0x00000000
        /*0020*/ 	.short	0x0001
        /*0022*/ 	.short	0x0008
        /*0024*/ 	.byte	0x00, 0xf0, 0x11, 0x00


	//----- nvinfo : EIATTR_KPARAM_INFO
	.align		4
.L_164:
        /*0028*/ 	.byte	0x04, 0x17
        /*002a*/ 	.short	(.L_166 - .L_165)
.L_165:
        /*002c*/ 	.word	0x00000000
        /*0030*/ 	.short	0x0000
        /*0032*/ 	.short	0x0000
        /*0034*/ 	.byte	0x00, 0xf5, 0x21, 0x00


	//----- nvinfo : EIATTR_SPARSE_MMA_MASK
	.align		4
.L_166:
        /*0038*/ 	.byte	0x03, 0x50
        /*003a*/ 	.short	0x0000


	//----- nvinfo : EIATTR_MAXREG_COUNT
	.align		4
        /*003c*/ 	.byte	0x03, 0x1b
        /*003e*/ 	.short	0x00ff


	//----- nvinfo : EIATTR_MERCURY_ISA_VERSION
	.align		4
        /*0040*/ 	.byte	0x03, 0x5f
        /*0042*/ 	.short	0x0101


	//----- nvinfo : EIATTR_VRC_CTA_INIT_COUNT
	.align		4
        /*0044*/ 	.byte	0x02, 0x4a
	.zero		1
	.zero		1


	//----- nvinfo : EIATTR_EXIT_INSTR_OFFSETS
	.align		4
        /*0048*/ 	.byte	0x04, 0x1c
        /*004a*/ 	.short	(.L_168 - .L_167)


	//   ....[0]....
.L_167:
        /*004c*/ 	.word	0x00000070


	//   ....[1]....
        /*0050*/ 	.word	0x000000f0


	//----- nvinfo : EIATTR_CBANK_PARAM_SIZE
	.align		4
.L_168:
        /*0054*/ 	.byte	0x03, 0x19
        /*0056*/ 	.short	0x0018


	//----- nvinfo : EIATTR_PARAM_CBANK
	.align		4
        /*0058*/ 	.byte	0x04, 0x0a
        /*005a*/ 	.short	(.L_170 - .L_169)
	.align		4
.L_169:
        /*005c*/ 	.word	index@(.nv.constant0._Z15find_startIndexPiiS_)
        /*0060*/ 	.short	0x0380
        /*0062*/ 	.short	0x0018


	//----- nvinfo : EIATTR_SW_WAR
	.align		4
.L_170:
        /*0064*/ 	.byte	0x04, 0x36
        /*0066*/ 	.short	(.L_172 - .L_171)
.L_171:
        /*0068*/ 	.word	0x00000008
.L_172:


//--------------------- .nv.info._Z15count_outdegreePiS_S_iS_S_S_ --------------------------
	.section	.nv.info._Z15count_outdegreePiS_S_iS_S_S_,"",@"SHT_CUDA_INFO"
	.sectionflags	@""
	.align	4


	//----- nvinfo : EIATTR_CUDA_API_VERSION
	.align		4
        /*0000*/ 	.byte	0x04, 0x37
        /*0002*/ 	.short	(.L_174 - .L_173)
.L_173:
        /*0004*/ 	.word	0x00000082


	//----- nvinfo : EIATTR_KPARAM_INFO
	.align		4
.L_174:
        /*0008*/ 	.byte	0x04, 0x17
        /*000a*/ 	.short	(.L_176 - .L_175)
.L_175:
        /*000c*/ 	.word	0x00000000
        /*0010*/ 	.short	0x0006
        /*0012*/ 	.short	0x0030
        /*0014*/ 	.byte	0x00, 0xf5, 0x21, 0x00


	//----- nvinfo : EIATTR_KPARAM_INFO
	.align		4
.L_176:
        /*0018*/ 	.byte	0x04, 0x17
        /*001a*/ 	.short	(.L_178 - .L_177)
.L_177:
        /*001c*/ 	.word	0x00000000
        /*0020*/ 	.short	0x0005
        /*0022*/ 	.short	0x0028
        /*0024*/ 	.byte	0x00, 0xf5, 0x21, 0x00


	//----- nvinfo : EIATTR_KPARAM_INFO
	.align		4
.L_178:
        /*0028*/ 	.byte	0x04, 0x17
        /*002a*/ 	.short	(.L_180 - .L_179)
.L_179:
        /*002c*/ 	.word	0x00000000
        /*0030*/ 	.short	0x0004
        /*0032*/ 	.short	0x0020
        /*0034*/ 	.byte	0x00, 0xf5, 0x21, 0x00


	//----- nvinfo : EIATTR_KPARAM_INFO
	.align		4
.L_180:
        /*0038*/ 	.byte	0x04, 0x17
        /*003a*/ 	.short	(.L_182 - .L_181)
.L_181:
        /*003c*/ 	.word	0x00000000
        /*0040*/ 	.short	0x0003
        /*0042*/ 	.short	0x0018
        /*0044*/ 	.byte	0x00, 0xf0, 0x11, 0x00


	//----- nvinfo : EIATTR_KPARAM_INFO
	.align		4
.L_182:
        /*0048*/ 	.byte	0x04, 0x17
        /*004a*/ 	.short	(.L_184 - .L_183)
.L_183:
        /*004c*/ 	.word	0x00000000
        /*0050*/ 	.short	0x0002
        /*0052*/ 	.short	0x0010
        /*0054*/ 	.byte	0x00, 0xf5, 0x21, 0x00


	//----- nvinfo : EIATTR_KPARAM_INFO
	.align		4
.L_184:
        /*0058*/ 	.byte	0x04, 0x17
        /*005a*/ 	.short	(.L_186 - .L_185)
.L_185:
        /*005c*/ 	.word	0x00000000
        /*0060*/ 	.short	0x0001
        /*0062*/ 	.short	0x0008
        /*0064*/ 	.byte	0x00, 0xf5, 0x21, 0x00


	//----- nvinfo : EIATTR_KPARAM_INFO
	.align		4
.L_186:
        /*0068*/ 	.byte	0x04, 0x17
        /*006a*/ 	.short	(.L_188 - .L_187)
.L_187:
        /*006c*/ 	.word	0x00000000
        /*0070*/ 	.short	0x0000
        /*0072*/ 	.short	0x0000
        /*0074*/ 	.byte	0x00, 0xf5, 0x21, 0x00


	//----- nvinfo : EIATTR_SPARSE_MMA_MASK
	.align		4
.L_188:
        /*0078*/ 	.byte	0x03, 0x50
        /*007a*/ 	.short	0x0000


	//----- nvinfo : EIATTR_MAXREG_COUNT
	.align		4
        /*007c*/ 	.byte	0x03, 0x1b
        /*007e*/ 	.short	0x00ff


	//----- nvinfo : EIATTR_MERCURY_ISA_VERSION
	.align		4
        /*0080*/ 	.byte	0x03, 0x5f
        /*0082*/ 	.short	0x0101


	//----- nvinfo : EIATTR_VRC_CTA_INIT_COUNT
	.align		4
        /*0084*/ 	.byte	0x02, 0x4a
	.zero		1
	.zero		1


	//----- nvinfo : EIATTR_EXIT_INSTR_OFFSETS
	.align		4
        /*0088*/ 	.byte	0x04, 0x1c
        /*008a*/ 	.short	(.L_190 - .L_189)


	//   ....[0]....
.L_189:
        /*008c*/ 	.word	0x00000070


	//   ....[1]....
        /*0090*/ 	.word	0x000000e0


	//   ....[2]....
        /*0094*/ 	.word	0x000002c0


	//----- nvinfo : EIATTR_CRS_STACK_SIZE
	.align		4
.L_190:
        /*0098*/ 	.byte	0x04, 0x1e
        /*009a*/ 	.short	(.L_192 - .L_191)
.L_191:
        /*009c*/ 	.word	0x00000000


	//----- nvinfo : EIATTR_CBANK_PARAM_SIZE
	.align		4
.L_192:
        /*00a0*/ 	.byte	0x03, 0x19
        /*00a2*/ 	.short	0x0038


	//----- nvinfo : EIATTR_PARAM_CBANK
	.align		4
        /*00a4*/ 	.byte	0x04, 0x0a
        /*00a6*/ 	.short	(.L_194 - .L_193)
	.align		4
.L_193:
        /*00a8*/ 	.word	index@(.nv.constant0._Z15count_outdegreePiS_S_iS_S_S_)
        /*00ac*/ 	.short	0x0380
        /*00ae*/ 	.short	0x0038


	//----- nvinfo : EIATTR_SW_WAR
	.align		4
.L_194:
        /*00b0*/ 	.byte	0x04, 0x36
        /*00b2*/ 	.short	(.L_196 - .L_195)
.L_195:
        /*00b4*/ 	.word	0x00000008
.L_196:


//--------------------- .nv.info._Z5shiftPiiS_    --------------------------
	.section	.nv.info._Z5shiftPiiS_,"",@"SHT_CUDA_INFO"
	.sectionflags	@""
	.align	4


	//----- nvinfo : EIATTR_CUDA_API_VERSION
	.align		4
        /*0000*/ 	.byte	0x04, 0x37
        /*0002*/ 	.short	(.L_198 - .L_197)
.L_197:
        /*0004*/ 	.word	0x00000082


	//----- nvinfo : EIATTR_KPARAM_INFO
	.align		4
.L_198:
        /*0008*/ 	.byte	0x04, 0x17
        /*000a*/ 	.short	(.L_200 - .L_199)
.L_199:
        /*000c*/ 	.word	0x00000000
        /*0010*/ 	.short	0x0002
        /*0012*/ 	.short	0x0010
        /*0014*/ 	.byte	0x00, 0xf5, 0x21, 0x00


	//----- nvinfo : EIATTR_KPARAM_INFO
	.align		4
.L_200:
        /*0018*/ 	.byte	0x04, 0x17
        /*001a*/ 	.short	(.L_202 - .L_201)
.L_201:
        /*001c*/ 	.word	0x00000000
        /*0020*/ 	.short	0x0001
        /*0022*/ 	.short	0x0008
        /*0024*/ 	.byte	0x00, 0xf0, 0x11, 0x00


	//----- nvinfo : EIATTR_KPARAM_INFO
	.align		4
.L_202:
        /*0028*/ 	.byte	0x04, 0x17
        /*002a*/ 	.short	(.L_204 - .L_203)
.L_203:
        /*002c*/ 	.word	0x00000000
        /*0030*/ 	.short	0x0000
        /*0032*/ 	.short	0x0000
        /*0034*/ 	.byte	0x00, 0xf5, 0x21, 0x00


	//----- nvinfo : EIATTR_SPARSE_MMA_MASK
	.align		4
.L_204:
        /*0038*/ 	.byte	0x03, 0x50
        /*003a*/ 	.short	0x0000


	//----- nvinfo : EIATTR_MAXREG_COUNT
	.align		4
        /*003c*/ 	.byte	0x03, 0x1b
        /*003e*/ 	.short	0x00ff


	//----- nvinfo : EIATTR_MERCURY_ISA_VERSION
	.align		4
        /*0040*/ 	.byte	0x03, 0x5f
        /*0042*/ 	.short	0x0101


	//----- nvinfo : EIATTR_VRC_CTA_INIT_COUNT
	.align		4
        /*0044*/ 	.byte	0x02, 0x4a
	.zero		1
	.zero		1


	//----- nvinfo : EIATTR_EXIT_INSTR_OFFSETS
	.align		4
        /*0048*/ 	.byte	0x04, 0x1c
        /*004a*/ 	.short	(.L_206 - .L_205)


	//   ....[0]....
.L_205:
        /*004c*/ 	.word	0x00000080


	//   ....[1]....
        /*0050*/ 	.word	0x00000110


	//----- nvinfo : EIATTR_CBANK_PARAM_SIZE
	.align		4
.L_206:
        /*0054*/ 	.byte	0x03, 0x19
        /*0056*/ 	.short	0x0018


	//----- nvinfo : EIATTR_PARAM_CBANK
	.align		4
        /*0058*/ 	.byte	0x04, 0x0a
        /*005a*/ 	.short	(.L_208 - .L_207)
	.align		4
.L_207:
        /*005c*/ 	.word	index@(.nv.constant0._Z5shiftPiiS_)
        /*0060*/ 	.short	0x0380
        /*0062*/ 	.short	0x0018


	//----- nvinfo : EIATTR_SW_WAR
	.align		4
.L_208:
        /*0064*/ 	.byte	0x04, 0x36
        /*0066*/ 	.short	(.L_210 - .L_209)
.L_209:
        /*0068*/ 	.word	0x00000008
.L_210:


//--------------------- .nv.info._Z21fix_prefix_sum_kernelPiS_i --------------------------
	.section	.nv.info._Z21fix_prefix_sum_kernelPiS_i,"",@"SHT_CUDA_INFO"
	.sectionflags	@""
	.align	4


	//----- nvinfo : EIATTR_CUDA_API_VERSION
	.align		4
        /*0000*/ 	.byte	0x04, 0x37
        /*0002*/ 	.short	(.L_212 - .L_211)
.L_211:
        /*0004*/ 	.word	0x00000082


	//----- nvinfo : EIATTR_KPARAM_INFO
	.align		4
.L_212:
        /*0008*/ 	.byte	0x04, 0x17
        /*000a*/ 	.short	(.L_214 - .L_213)
.L_213:
        /*000c*/ 	.word	0x00000000
        /*0010*/ 	.short	0x0002
        /*0012*/ 	.short	0x0010
        /*0014*/ 	.byte	0x00, 0xf0, 0x11, 0x00


	//----- nvinfo : EIATTR_KPARAM_INFO
	.align		4
.L_214:
        /*0018*/ 	.byte	0x04, 0x17
        /*001a*/ 	.short	(.L_216 - .L_215)
.L_215:
        /*001c*/ 	.word	0x00000000
        /*0020*/ 	.short	0x0001
        /*0022*/ 	.short	0x0008
        /*0024*/ 	.byte	0x00, 0xf5, 0x21, 0x00


	//----- nvinfo : EIATTR_KPARAM_INFO
	.align		4
.L_216:
        /*0028*/ 	.byte	0x04, 0x17
        /*002a*/ 	.short	(.L_218 - .L_217)
.L_217:
        /*002c*/ 	.word	0x00000000
        /*0030*/ 	.short	0x0000
        /*0032*/ 	.short	0x0000
        /*0034*/ 	.byte	0x00, 0xf5, 0x21, 0x00


	//----- nvinfo : EIATTR_SPARSE_MMA_MASK
	.align		4
.L_218:
        /*0038*/ 	.byte	0x03, 0x50
        /*003a*/ 	.short	0x0000


	//----- nvinfo : EIATTR_MAXREG_COUNT
	.align		4
        /*003c*/ 	.byte	0x03, 0x1b
        /*003e*/ 	.short	0x00ff


	//----- nvinfo : EIATTR_MERCURY_ISA_VERSION
	.align		4
        /*0040*/ 	.byte	0x03, 0x5f
        /*0042*/ 	.short	0x0101


	//----- nvinfo : EIATTR_VRC_CTA_INIT_COUNT
	.align		4
        /*0044*/ 	.byte	0x02, 0x4a
	.zero		1
	.zero		1


	//----- nvinfo : EIATTR_EXIT_INSTR_OFFSETS
	.align		4
        /*0048*/ 	.byte	0x04, 0x1c
        /*004a*/ 	.short	(.L_220 - .L_219)


	//   ....[0]....
.L_219:
        /*004c*/ 	.word	0x00000080


	//   ....[1]....
        /*0050*/ 	.word	0x00000130


	//----- nvinfo : EIATTR_CBANK_PARAM_SIZE
	.align		4
.L_220:
        /*0054*/ 	.byte	0x03, 0x19
        /*0056*/ 	.short	0x0014


	//----- nvinfo : EIATTR_PARAM_CBANK
	.align		4
        /*0058*/ 	.byte	0x04, 0x0a
        /*005a*/ 	.short	(.L_222 - .L_221)
	.align		4
.L_221:
        /*005c*/ 	.word	index@(.nv.constant0._Z21fix_prefix_sum_kernelPiS_i)
        /*0060*/ 	.short	0x0380
        /*0062*/ 	.short	0x0014


	//----- nvinfo : EIATTR_SW_WAR
	.align		4
.L_222:
        /*0064*/ 	.byte	0x04, 0x36
        /*0066*/ 	.short	(.L_224 - .L_223)
.L_223:
        /*0068*/ 	.word	0x00000008
.L_224:


//--------------------- .nv.info._Z22scan_block_sums_kernelPiS_i --------------------------
	.section	.nv.info._Z22scan_block_sums_kernelPiS_i,"",@"SHT_CUDA_INFO"
	.sectionflags	@""
	.align	4


	//----- nvinfo : EIATTR_CUDA_API_VERSION
	.align		4
        /*0000*/ 	.byte	0x04, 0x37
        /*0002*/ 	.short	(.L_226 - .L_225)
.L_225:
        /*0004*/ 	.word	0x00000082


	//----- nvinfo : EIATTR_KPARAM_INFO
	.align		4
.L_226:
        /*0008*/ 	.byte	0x04, 0x17
        /*000a*/ 	.short	(.L_228 - .L_227)
.L_227:
        /*000c*/ 	.word	0x00000000
        /*0010*/ 	.short	0x0002
        /*0012*/ 	.short	0x0010
        /*0014*/ 	.byte	0x00, 0xf0, 0x11, 0x00


	//----- nvinfo : EIATTR_KPARAM_INFO
	.align		4
.L_228:
        /*0018*/ 	.byte	0x04, 0x17
        /*001a*/ 	.short	(.L_230 - .L_229)
.L_229:
        /*001c*/ 	.word	0x00000000
        /*0020*/ 	.short	0x0001
        /*0022*/ 	.short	0x0008
        /*0024*/ 	.byte	0x00, 0xf5, 0x21, 0x00


	//----- nvinfo : EIATTR_KPARAM_INFO
	.align		4
.L_230:
        /*0028*/ 	.byte	0x04, 0x17
        /*002a*/ 	.short	(.L_232 - .L_231)
.L_231:
        /*002c*/ 	.word	0x00000000
        /*0030*/ 	.short	0x0000
        /*0032*/ 	.short	0x0000
        /*0034*/ 	.byte	0x00, 0xf5, 0x21, 0x00


	//----- nvinfo : EIATTR_SPARSE_MMA_MASK
	.align		4
.L_232:
        /*0038*/ 	.byte	0x03, 0x50
        /*003a*/ 	.short	0x0000


	//----- nvinfo : EIATTR_MAXREG_COUNT
	.align		4
        /*003c*/ 	.byte	0x03, 0x1b
        /*003e*/ 	.short	0x00ff


	//----- nvinfo : EIATTR_NUM_BARRIERS
	.align		4
        /*0040*/ 	.byte	0x02, 0x4c
        /*0042*/ 	.byte	0x01
	.zero		1


	//----- nvinfo : EIATTR_MERCURY_ISA_VERSION
	.align		4
        /*0044*/ 	.byte	0x03, 0x5f
        /*0046*/ 	.short	0x0101


	//----- nvinfo : EIATTR_VRC_CTA_INIT_COUNT
	.align		4
        /*0048*/ 	.byte	0x02, 0x4a
	.zero		1
	.zero		1


	//----- nvinfo : EIATTR_EXIT_INSTR_OFFSETS
	.align		4
        /*004c*/ 	.byte	0x04, 0x1c
        /*004e*/ 	.short	(.L_234 - .L_233)


	//   ....[0]....
.L_233:
        /*0050*/ 	.word	0x00000220


	//   ....[1]....
        /*0054*/ 	.word	0x00000270


	//----- nvinfo : EIATTR_CBANK_PARAM_SIZE
	.align		4
.L_234:
        /*0058*/ 	.byte	0x03, 0x19
        /*005a*/ 	.short	0x0014


	//----- nvinfo : EIATTR_PARAM_CBANK
	.align		4
        /*005c*/ 	.byte	0x04, 0x0a
        /*005e*/ 	.short	(.L_236 - .L_235)
	.align		4
.L_235:
        /*0060*/ 	.word	index@(.nv.constant0._Z22scan_block_sums_kernelPiS_i)
        /*0064*/ 	.short	0x0380
        /*0066*/ 	.short	0x0014


	//----- nvinfo : EIATTR_SW_WAR
	.align		4
.L_236:
        /*0068*/ 	.byte	0x04, 0x36
        /*006a*/ 	.short	(.L_238 - .L_237)
.L_237:
        /*006c*/ 	.word	0x00000008
.L_238:


//--------------------- .nv.info._Z23block_prefix_sum_kernelPiS_S_i --------------------------
	.section	.nv.info._Z23block_prefix_sum_kernelPiS_S_i,"",@"SHT_CUDA_INFO"
	.sectionflags	@""
	.align	4


	//----- nvinfo : EIATTR_CUDA_API_VERSION
	.align		4
        /*0000*/ 	.byte	0x04, 0x37
        /*0002*/ 	.short	(.L_240 - .L_239)
.L_239:
        /*0004*/ 	.word	0x00000082


	//----- nvinfo : EIATTR_KPARAM_INFO
	.align		4
.L_240:
        /*0008*/ 	.byte	0x04, 0x17
        /*000a*/ 	.short	(.L_242 - .L_241)
.L_241:
        /*000c*/ 	.word	0x00000000
        /*0010*/ 	.short	0x0003
        /*0012*/ 	.short	0x0018
        /*0014*/ 	.byte	0x00, 0xf0, 0x11, 0x00


	//----- nvinfo : EIATTR_KPARAM_INFO
	.align		4
.L_242:
        /*0018*/ 	.byte	0x04, 0x17
        /*001a*/ 	.short	(.L_244 - .L_243)
.L_243:
        /*001c*/ 	.word	0x00000000
        /*0020*/ 	.short	0x0002
        /*0022*/ 	.short	0x0010
        /*0024*/ 	.byte	0x00, 0xf5, 0x21, 0x00


	//----- nvinfo : EIATTR_KPARAM_INFO
	.align		4
.L_244:
        /*0028*/ 	.byte	0x04, 0x17
        /*002a*/ 	.short	(.L_246 - .L_245)
.L_245:
        /*002c*/ 	.word	0x00000000
        /*0030*/ 	.short	0x0001
        /*0032*/ 	.short	0x0008
        /*0034*/ 	.byte	0x00, 0xf5, 0x21, 0x00


	//----- nvinfo : EIATTR_KPARAM_INFO
	.align		4
.L_246:
        /*0038*/ 	.byte	0x04, 0x17
        /*003a*/ 	.short	(.L_248 - .L_247)
.L_247:
        /*003c*/ 	.word	0x00000000
        /*0040*/ 	.short	0x0000
        /*0042*/ 	.short	0x0000
        /*0044*/ 	.byte	0x00, 0xf5, 0x21, 0x00


	//----- nvinfo : EIATTR_SPARSE_MMA_MASK
	.align		4
.L_248:
        /*0048*/ 	.byte	0x03, 0x50
        /*004a*/ 	.short	0x0000


	//----- nvinfo : EIATTR_MAXREG_COUNT
	.align		4
        /*004c*/ 	.byte	0x03, 0x1b
        /*004e*/ 	.short	0x00ff


	//----- nvinfo : EIATTR_NUM_BARRIERS
	.align		4
        /*0050*/ 	.byte	0x02, 0x4c
        /*0052*/ 	.byte	0x01
	.zero		1


	//----- nvinfo : EIATTR_MERCURY_ISA_VERSION
	.align		4
        /*0054*/ 	.byte	0x03, 0x5f
        /*0056*/ 	.short	0x0101


	//----- nvinfo : EIATTR_VRC_CTA_INIT_COUNT
	.align		4
        /*0058*/ 	.byte	0x02, 0x4a
	.zero		1
	.zero		1


	//----- nvinfo : EIATTR_EXIT_INSTR_OFFSETS
	.align		4
        /*005c*/ 	.byte	0x04, 0x1c
        /*005e*/ 	.short	(.L_250 - .L_249)


	//   ....[0]....
.L_249:
        /*0060*/ 	.word	0x000002a0


	//   ....[1]....
        /*0064*/ 	.word	0x000002f0


	//----- nvinfo : EIATTR_CBANK_PARAM_SIZE
	.align		4
.L_250:
        /*0068*/ 	.byte	0x03, 0x19
        /*006a*/ 	.short	0x001c


	//----- nvinfo : EIATTR_PARAM_CBANK
	.align		4
        /*006c*/ 	.byte	0x04, 0x0a
        /*006e*/ 	.short	(.L_252 - .L_251)
	.align		4
.L_251:
        /*0070*/ 	.word	index@(.nv.constant0._Z23block_prefix_sum_kernelPiS_S_i)
        /*0074*/ 	.short	0x0380
        /*0076*/ 	.short	0x001c


	//----- nvinfo : EIATTR_SW_WAR
	.align		4
.L_252:
        /*0078*/ 	.byte	0x04, 0x36
        /*007a*/ 	.short	(.L_254 - .L_253)
.L_253:
        /*007c*/ 	.word	0x00000008
.L_254:


//--------------------- .nv.info._Z15mark_newverticeiPiS_ --------------------------
	.section	.nv.info._Z15mark_newverticeiPiS_,"",@"SHT_CUDA_INFO"
	.sectionflags	@""
	.align	4


	//----- nvinfo : EIATTR_CUDA_API_VERSION
	.align		4
        /*0000*/ 	.byte	0x04, 0x37
        /*0002*/ 	.short	(.L_256 - .L_255)
.L_255:
        /*0004*/ 	.word	0x00000082


	//----- nvinfo : EIATTR_KPARAM_INFO
	.align		4
.L_256:
        /*0008*/ 	.byte	0x04, 0x17
        /*000a*/ 	.short	(.L_258 - .L_257)
.L_257:
        /*000c*/ 	.word	0x00000000
        /*0010*/ 	.short	0x0002
        /*0012*/ 	.short	0x0010
        /*0014*/ 	.byte	0x00, 0xf5, 0x21, 0x00


	//----- nvinfo : EIATTR_KPARAM_INFO
	.align		4
.L_258:
        /*0018*/ 	.byte	0x04, 0x17
        /*001a*/ 	.short	(.L_260 - .L_259)
.L_259:
        /*001c*/ 	.word	0x00000000
        /*0020*/ 	.short	0x0001
        /*0022*/ 	.short	0x0008
        /*0024*/ 	.byte	0x00, 0xf5, 0x21, 0x00


	//----- nvinfo : EIATTR_KPARAM_INFO
	.align		4
.L_260:
        /*0028*/ 	.byte	0x04, 0x17
        /*002a*/ 	.short	(.L_262 - .L_261)
.L_261:
        /*002c*/ 	.word	0x00000000
        /*0030*/ 	.short	0x0000
        /*0032*/ 	.short	0x0000
        /*0034*/ 	.byte	0x00, 0xf0, 0x11, 0x00


	//----- nvinfo : EIATTR_SPARSE_MMA_MASK
	.align		4
.L_262:
        /*0038*/ 	.byte	0x03, 0x50
        /*003a*/ 	.short	0x0000


	//----- nvinfo : EIATTR_MAXREG_COUNT
	.align		4
        /*003c*/ 	.byte	0x03, 0x1b
        /*003e*/ 	.short	0x00ff


	//----- nvinfo : EIATTR_MERCURY_ISA_VERSION
	.align		4
        /*0040*/ 	.byte	0x03, 0x5f
        /*0042*/ 	.short	0x0101


	//----- nvinfo : EIATTR_VRC_CTA_INIT_COUNT
	.align		4
        /*0044*/ 	.byte	0x02, 0x4a
	.zero		1
	.zero		1


	//----- nvinfo : EIATTR_EXIT_INSTR_OFFSETS
	.align		4
        /*0048*/ 	.byte	0x04, 0x1c
        /*004a*/ 	.short	(.L_264 - .L_263)


	//   ....[0]....
.L_263:
        /*004c*/ 	.word	0x00000070


	//   ....[1]....
        /*0050*/ 	.word	0x00000100


	//----- nvinfo : EIATTR_CBANK_PARAM_SIZE
	.align		4
.L_264:
        /*0054*/ 	.byte	0x03, 0x19
        /*0056*/ 	.short	0x0018


	//----- nvinfo : EIATTR_PARAM_CBANK
	.align		4
        /*0058*/ 	.byte	0x04, 0x0a
        /*005a*/ 	.short	(.L_266 - .L_265)
	.align		4
.L_265:
        /*005c*/ 	.word	index@(.nv.constant0._Z15mark_newverticeiPiS_)
        /*0060*/ 	.short	0x0380
        /*0062*/ 	.short	0x0018


	//----- nvinfo : EIATTR_SW_WAR
	.align		4
.L_266:
        /*0064*/ 	.byte	0x04, 0x36
        /*0066*/ 	.short	(.L_268 - .L_267)
.L_267:
        /*0068*/ 	.word	0x00000008
.L_268:


//--------------------- .nv.info._Z13markComponentiP4EdgePiS1_ --------------------------
	.section	.nv.info._Z13markComponentiP4EdgePiS1_,"",@"SHT_CUDA_INFO"
	.sectionflags	@""
	.align	4


	//----- nvinfo : EIATTR_CUDA_API_VERSION
	.align		4
        /*0000*/ 	.byte	0x04, 0x37
        /*0002*/ 	.short	(.L_270 - .L_269)
.L_269:
        /*0004*/ 	.word	0x00000082


	//----- nvinfo : EIATTR_KPARAM_INFO
	.align		4
.L_270:
        /*0008*/ 	.byte	0x04, 0x17
        /*000a*/ 	.short	(.L_272 - .L_271)
.L_271:
        /*000c*/ 	.word	0x00000000
        /*0010*/ 	.short	0x0003
        /*0012*/ 	.short	0x0018
        /*0014*/ 	.byte	0x00, 0xf5, 0x21, 0x00


	//----- nvinfo : EIATTR_KPARAM_INFO
	.align		4
.L_272:
        /*0018*/ 	.byte	0x04, 0x17
        /*001a*/ 	.short	(.L_274 - .L_273)
.L_273:
        /*001c*/ 	.word	0x00000000
        /*0020*/ 	.short	0x0002
        /*0022*/ 	.short	0x0010
        /*0024*/ 	.byte	0x00, 0xf5, 0x21, 0x00


	//----- nvinfo : EIATTR_KPARAM_INFO
	.align		4
.L_274:
        /*0028*/ 	.byte	0x04, 0x17
        /*002a*/ 	.short	(.L_276 - .L_275)
.L_275:
        /*002c*/ 	.word	0x00000000
        /*0030*/ 	.short	0x0001
        /*0032*/ 	.short	0x0008
        /*0034*/ 	.byte	0x00, 0xf5, 0x21, 0x00


	//----- nvinfo : EIATTR_KPARAM_INFO
	.align		4
.L_276:
        /*0038*/ 	.byte	0x04, 0x17
        /*003a*/ 	.short	(.L_278 - .L_277)
.L_277:
        /*003c*/ 	.word	0x00000000
        /*0040*/ 	.short	0x0000
        /*0042*/ 	.short	0x0000
        /*0044*/ 	.byte	0x00, 0xf0, 0x11, 0x00


	//----- nvinfo : EIATTR_SPARSE_MMA_MASK
	.align		4
.L_278:
        /*0048*/ 	.byte	0x03, 0x50
        /*004a*/ 	.short	0x0000


	//----- nvinfo : EIATTR_MAXREG_COUNT
	.align		4
        /*004c*/ 	.byte	0x03, 0x1b
        /*004e*/ 	.short	0x00ff


	//----- nvinfo : EIATTR_MERCURY_ISA_VERSION
	.align		4
        /*0050*/ 	.byte	0x03, 0x5f
        /*0052*/ 	.short	0x0101


	//----- nvinfo : EIATTR_VRC_CTA_INIT_COUNT
	.align		4
        /*0054*/ 	.byte	0x02, 0x4a
	.zero		1
	.zero		1


	//----- nvinfo : EIATTR_EXIT_INSTR_OFFSETS
	.align		4
        /*0058*/ 	.byte	0x04, 0x1c
        /*005a*/ 	.short	(.L_280 - .L_279)


	//   ....[0]....
.L_279:
        /*005c*/ 	.word	0x00000070


	//   ....[1]....
        /*0060*/ 	.word	0x000000d0


	//   ....[2]....
        /*0064*/ 	.word	0x00000100


	//   ....[3]....
        /*0068*/ 	.word	0x00000170


	//   ....[4]....
        /*006c*/ 	.word	0x000001c0


	//----- nvinfo : EIATTR_CBANK_PARAM_SIZE
	.align		4
.L_280:
        /*0070*/ 	.byte	0x03, 0x19
        /*0072*/ 	.short	0x0020


	//----- nvinfo : EIATTR_PARAM_CBANK
	.align		4
        /*0074*/ 	.byte	0x04, 0x0a
        /*0076*/ 	.short	(.L_282 - .L_281)
	.align		4
.L_281:
        /*0078*/ 	.word	index@(.nv.constant0._Z13markComponentiP4EdgePiS1_)
        /*007c*/ 	.short	0x0380
        /*007e*/ 	.short	0x0020


	//----- nvinfo : EIATTR_SW_WAR
	.align		4
.L_282:
        /*0080*/ 	.byte	0x04, 0x36
        /*0082*/ 	.short	(.L_284 - .L_283)
.L_283:
        /*0084*/ 	.word	0x00000008
.L_284:


//--------------------- .nv.info._Z17markInitComponentiP4EdgePi --------------------------
	.section	.nv.info._Z17markInitComponentiP4EdgePi,"",@"SHT_CUDA_INFO"
	.sectionflags	@""
	.align	4


	//----- nvinfo : EIATTR_CUDA_API_VERSION
	.align		4
        /*0000*/ 	.byte	0x04, 0x37
        /*0002*/ 	.short	(.L_286 - .L_285)
.L_285:
        /*0004*/ 	.word	0x00000082


	//----- nvinfo : EIATTR_KPARAM_INFO
	.align		4
.L_286:
        /*0008*/ 	.byte	0x04, 0x17
        /*000a*/ 	.short	(.L_288 - .L_287)
.L_287:
        /*000c*/ 	.word	0x00000000
        /*0010*/ 	.short	0x0002
        /*0012*/ 	.short	0x0010
        /*0014*/ 	.byte	0x00, 0xf5, 0x21, 0x00


	//----- nvinfo : EIATTR_KPARAM_INFO
	.align		4
.L_288:
        /*0018*/ 	.byte	0x04, 0x17
        /*001a*/ 	.short	(.L_290 - .L_289)
.L_289:
        /*001c*/ 	.word	0x00000000
        /*0020*/ 	.short	0x0001
        /*0022*/ 	.short	0x0008
        /*0024*/ 	.byte	0x00, 0xf5, 0x21, 0x00


	//----- nvinfo : EIATTR_KPARAM_INFO
	.align		4
.L_290:
        /*0028*/ 	.byte	0x04, 0x17
        /*002a*/ 	.short	(.L_292 - .L_291)
.L_291:
        /*002c*/ 	.word	0x00000000
        /*0030*/ 	.short	0x0000
        /*0032*/ 	.short	0x0000
        /*0034*/ 	.byte	0x00, 0xf0, 0x11, 0x00


	//----- nvinfo : EIATTR_SPARSE_MMA_MASK
	.align		4
.L_292:
        /*0038*/ 	.byte	0x03, 0x50
        /*003a*/ 	.short	0x0000


	//----- nvinfo : EIATTR_MAXREG_COUNT
	.align		4
        /*003c*/ 	.byte	0x03, 0x1b
        /*003e*/ 	.short	0x00ff


	//----- nvinfo : EIATTR_MERCURY_ISA_VERSION
	.align		4
        /*0040*/ 	.byte	0x03, 0x5f
        /*0042*/ 	.short	0x0101


	//----- nvinfo : EIATTR_VRC_CTA_INIT_COUNT
	.align		4
        /*0044*/ 	.byte	0x02, 0x4a
	.zero		1
	.zero		1


	//----- nvinfo : EIATTR_EXIT_INSTR_OFFSETS
	.align		4
        /*0048*/ 	.byte	0x04, 0x1c
        /*004a*/ 	.short	(.L_294 - .L_293)


	//   ....[0]....
.L_293:
        /*004c*/ 	.word	0x00000070


	//   ....[1]....
        /*0050*/ 	.word	0x00000160


	//   ....[2]....
        /*0054*/ 	.word	0x000001c0


	//----- nvinfo : EIATTR_CRS_STACK_SIZE
	.align		4
.L_294:
        /*0058*/ 	.byte	0x04, 0x1e
        /*005a*/ 	.short	(.L_296 - .L_295)
.L_295:
        /*005c*/ 	.word	0x00000000


	//----- nvinfo : EIATTR_CBANK_PARAM_SIZE
	.align		4
.L_296:
        /*0060*/ 	.byte	0x03, 0x19
        /*0062*/ 	.short	0x0018


	//----- nvinfo : EIATTR_PARAM_CBANK
	.align		4
        /*0064*/ 	.byte	0x04, 0x0a
        /*0066*/ 	.short	(.L_298 - .L_297)
	.align		4
.L_297:
        /*0068*/ 	.word	index@(.nv.constant0._Z17markInitComponentiP4EdgePi)
        /*006c*/ 	.short	0x0380
        /*006e*/ 	.short	0x0018


	//----- nvinfo : EIATTR_SW_WAR
	.align		4
.L_298:
        /*0070*/ 	.byte	0x04, 0x36
        /*0072*/ 	.short	(.L_300 - .L_299)
.L_299:
        /*0074*/ 	.word	0x00000008
.L_300:


//--------------------- .nv.info._Z10removeEdgeiP4EdgePl --------------------------
	.section	.nv.info._Z10removeEdgeiP4EdgePl,"",@"SHT_CUDA_INFO"
	.sectionflags	@""
	.align	4


	//----- nvinfo : EIATTR_CUDA_API_VERSION
	.align		4
        /*0000*/ 	.byte	0x04, 0x37
        /*0002*/ 	.short	(.L_302 - .L_301)
.L_301:
        /*0004*/ 	.word	0x00000082


	//----- nvinfo : EIATTR_KPARAM_INFO
	.align		4
.L_302:
        /*0008*/ 	.byte	0x04, 0x17
        /*000a*/ 	.short	(.L_304 - .L_303)
.L_303:
        /*000c*/ 	.word	0x00000000
        /*0010*/ 	.short	0x0002
        /*0012*/ 	.short	0x0010
        /*0014*/ 	.byte	0x00, 0xf5, 0x21, 0x00


	//----- nvinfo : EIATTR_KPARAM_INFO
	.align		4
.L_304:
        /*0018*/ 	.byte	0x04, 0x17
        /*001a*/ 	.short	(.L_306 - .L_305)
.L_305:
        /*001c*/ 	.word	0x00000000
        /*0020*/ 	.short	0x0001
        /*0022*/ 	.short	0x0008
        /*0024*/ 	.byte	0x00, 0xf5, 0x21, 0x00


	//----- nvinfo : EIATTR_KPARAM_INFO
	.align		4
.L_306:
        /*0028*/ 	.byte	0x04, 0x17
        /*002a*/ 	.short	(.L_308 - .L_307)
.L_307:
        /*002c*/ 	.word	0x00000000
        /*0030*/ 	.short	0x0000
        /*0032*/ 	.short	0x0000
        /*0034*/ 	.byte	0x00, 0xf0, 0x11, 0x00


	//----- nvinfo : EIATTR_SPARSE_MMA_MASK
	.align		4
.L_308:
        /*0038*/ 	.byte	0x03, 0x50
        /*003a*/ 	.short	0x0000


	//----- nvinfo : EIATTR_MAXREG_COUNT
	.align		4
        /*003c*/ 	.byte	0x03, 0x1b
        /*003e*/ 	.short	0x00ff


	//----- nvinfo : EIATTR_MERCURY_ISA_VERSION
	.align		4
        /*0040*/ 	.byte	0x03, 0x5f
        /*0042*/ 	.short	0x0101


	//----- nvinfo : EIATTR_VRC_CTA_INIT_COUNT
	.align		4
        /*0044*/ 	.byte	0x02, 0x4a
	.zero		1
	.zero		1


	//----- nvinfo : EIATTR_EXIT_INSTR_OFFSETS
	.align		4
        /*0048*/ 	.byte	0x04, 0x1c
        /*004a*/ 	.short	(.L_310 - .L_309)


	//   ....[0]....
.L_309:
        /*004c*/ 	.word	0x00000070


	//   ....[1]....
        /*0050*/ 	.word	0x000002b0


	//   ....[2]....
        /*0054*/ 	.word	0x000002e0


	//   ....[3]....
        /*0058*/ 	.word	0x00000330


	//----- nvinfo : EIATTR_CRS_STACK_SIZE
	.align		4
.L_310:
        /*005c*/ 	.byte	0x04, 0x1e
        /*005e*/ 	.short	(.L_312 - .L_311)
.L_311:
        /*0060*/ 	.word	0x00000000


	//----- nvinfo : EIATTR_CBANK_PARAM_SIZE
	.align		4
.L_312:
        /*0064*/ 	.byte	0x03, 0x19
        /*0066*/ 	.short	0x0018


	//----- nvinfo : EIATTR_PARAM_CBANK
	.align		4
        /*0068*/ 	.byte	0x04, 0x0a
        /*006a*/ 	.short	(.L_314 - .L_313)
	.align		4
.L_313:
        /*006c*/ 	.word	index@(.nv.constant0._Z10removeEdgeiP4EdgePl)
        /*0070*/ 	.short	0x0380
        /*0072*/ 	.short	0x0018


	//----- nvinfo : EIATTR_SW_WAR
	.align		4
.L_314:
        /*0074*/ 	.byte	0x04, 0x36
        /*0076*/ 	.short	(.L_316 - .L_315)
.L_315:
        /*0078*/ 	.word	0x00000008
.L_316:


//--------------------- .nv.info._Z12find_minedgePiS_S_S_iP4Edge --------------------------
	.section	.nv.info._Z12find_minedgePiS_S_S_iP4Edge,"",@"SHT_CUDA_INFO"
	.sectionflags	@""
	.align	4


	//----- nvinfo : EIATTR_CUDA_API_VERSION
	.align		4
        /*0000*/ 	.byte	0x04, 0x37
        /*0002*/ 	.short	(.L_318 - .L_317)
.L_317:
        /*0004*/ 	.word	0x00000082


	//----- nvinfo : EIATTR_KPARAM_INFO
	.align		4
.L_318:
        /*0008*/ 	.byte	0x04, 0x17
        /*000a*/ 	.short	(.L_320 - .L_319)
.L_319:
        /*000c*/ 	.word	0x00000000
        /*0010*/ 	.short	0x0005
        /*0012*/ 	.short	0x0028
        /*0014*/ 	.byte	0x00, 0xf5, 0x21, 0x00


	//----- nvinfo : EIATTR_KPARAM_INFO
	.align		4
.L_320:
        /*0018*/ 	.byte	0x04, 0x17
        /*001a*/ 	.short	(.L_322 - .L_321)
.L_321:
        /*001c*/ 	.word	0x00000000
        /*0020*/ 	.short	0x0004
        /*0022*/ 	.short	0x0020
        /*0024*/ 	.byte	0x00, 0xf0, 0x11, 0x00


	//----- nvinfo : EIATTR_KPARAM_INFO
	.align		4
.L_322:
        /*0028*/ 	.byte	0x04, 0x17
        /*002a*/ 	.short	(.L_324 - .L_323)
.L_323:
        /*002c*/ 	.word	0x00000000
        /*0030*/ 	.short	0x0003
        /*0032*/ 	.short	0x0018
        /*0034*/ 	.byte	0x00, 0xf5, 0x21, 0x00


	//----- nvinfo : EIATTR_KPARAM_INFO
	.align		4
.L_324:
        /*0038*/ 	.byte	0x04, 0x17
        /*003a*/ 	.short	(.L_326 - .L_325)
.L_325:
        /*003c*/ 	.word	0x00000000
        /*0040*/ 	.short	0x0002
        /*0042*/ 	.short	0x0010
        /*0044*/ 	.byte	0x00, 0xf5, 0x21, 0x00


	//----- nvinfo : EIATTR_KPARAM_INFO
	.align		4
.L_326:
        /*0048*/ 	.byte	0x04, 0x17
        /*004a*/ 	.short	(.L_328 - .L_327)
.L_327:
        /*004c*/ 	.word	0x00000000
        /*0050*/ 	.short	0x0001
        /*0052*/ 	.short	0x0008
        /*0054*/ 	.byte	0x00, 0xf5, 0x21, 0x00


	//----- nvinfo : EIATTR_KPARAM_INFO
	.align		4
.L_328:
        /*0058*/ 	.byte	0x04, 0x17
        /*005a*/ 	.short	(.L_330 - .L_329)
.L_329:
        /*005c*/ 	.word	0x00000000
        /*0060*/ 	.short	0x0000
        /*0062*/ 	.short	0x0000
        /*0064*/ 	.byte	0x00, 0xf5, 0x21, 0x00


	//----- nvinfo : EIATTR_SPARSE_MMA_MASK
	.align		4
.L_330:
        /*0068*/ 	.byte	0x03, 0x50
        /*006a*/ 	.short	0x0000


	//----- nvinfo : EIATTR_MAXREG_COUNT
	.align		4
        /*006c*/ 	.byte	0x03, 0x1b
        /*006e*/ 	.short	0x00ff


	//----- nvinfo : EIATTR_MERCURY_ISA_VERSION
	.align		4
        /*0070*/ 	.byte	0x03, 0x5f
        /*0072*/ 	.short	0x0101


	//----- nvinfo : EIATTR_VRC_CTA_INIT_COUNT
	.align		4
        /*0074*/ 	.byte	0x02, 0x4a
	.zero		1
	.zero		1


	//----- nvinfo : EIATTR_EXIT_INSTR_OFFSETS
	.align		4
        /*0078*/ 	.byte	0x04, 0x1c
        /*007a*/ 	.short	(.L_332 - .L_331)


	//   ....[0]....
.L_331:
        /*007c*/ 	.word	0x00000070


	//   ....[1]....
        /*0080*/ 	.word	0x00000bc0


	//   ....[2]....
        /*0084*/ 	.word	0x00000c50


	//----- nvinfo : EIATTR_CRS_STACK_SIZE
	.align		4
.L_332:
        /*0088*/ 	.byte	0x04, 0x1e
        /*008a*/ 	.short	(.L_334 - .L_333)
.L_333:
        /*008c*/ 	.word	0x00000000


	//----- nvinfo : EIATTR_CBANK_PARAM_SIZE
	.align		4
.L_334:
        /*0090*/ 	.byte	0x03, 0x19
        /*0092*/ 	.short	0x0030


	//----- nvinfo : EIATTR_PARAM_CBANK
	.align		4
        /*0094*/ 	.byte	0x04, 0x0a
        /*0096*/ 	.short	(.L_336 - .L_335)
	.align		4
.L_335:
        /*0098*/ 	.word	index@(.nv.constant0._Z12find_minedgePiS_S_S_iP4Edge)
        /*009c*/ 	.short	0x0380
        /*009e*/ 	.short	0x0030


	//----- nvinfo : EIATTR_SW_WAR
	.align		4
.L_336:
        /*00a0*/ 	.byte	0x04, 0x36
        /*00a2*/ 	.short	(.L_338 - .L_337)
.L_337:
        /*00a4*/ 	.word	0x00000008
.L_338:


//--------------------- .nv.info._Z4copyPiS_i     --------------------------
	.section	.nv.info._Z4copyPiS_i,"",@"SHT_CUDA_INFO"
	.sectionflags	@""
	.align	4


	//----- nvinfo : EIATTR_CUDA_API_VERSION
	.align		4
        /*0000*/ 	.byte	0x04, 0x37
        /*0002*/ 	.short	(.L_340 - .L_339)
.L_339:
        /*0004*/ 	.word	0x00000082


	//----- nvinfo : EIATTR_KPARAM_INFO
	.align		4
.L_340:
        /*0008*/ 	.byte	0x04, 0x17
        /*000a*/ 	.short	(.L_342 - .L_341)
.L_341:
        /*000c*/ 	.word	0x00000000
        /*0010*/ 	.short	0x0002
        /*0012*/ 	.short	0x0010
        /*0014*/ 	.byte	0x00, 0xf0, 0x11, 0x00


	//----- nvinfo : EIATTR_KPARAM_INFO
	.align		4
.L_342:
        /*0018*/ 	.byte	0x04, 0x17
        /*001a*/ 	.short	(.L_344 - .L_343)
.L_343:
        /*001c*/ 	.word	0x00000000
        /*0020*/ 	.short	0x0001
        /*0022*/ 	.short	0x0008
        /*0024*/ 	.byte	0x00, 0xf5, 0x21, 0x00


	//----- nvinfo : EIATTR_KPARAM_INFO
	.align		4
.L_344:
        /*0028*/ 	.byte	0x04, 0x17
        /*002a*/ 	.short	(.L_346 - .L_345)
.L_345:
        /*002c*/ 	.word	0x00000000
        /*0030*/ 	.short	0x0000
        /*0032*/ 	.short	0x0000
        /*0034*/ 	.byte	0x00, 0xf5, 0x21, 0x00


	//----- nvinfo : EIATTR_SPARSE_MMA_MASK
	.align		4
.L_346:
        /*0038*/ 	.byte	0x03, 0x50
        /*003a*/ 	.short	0x0000


	//----- nvinfo : EIATTR_MAXREG_COUNT
	.align		4
        /*003c*/ 	.byte	0x03, 0x1b
        /*003e*/ 	.short	0x00ff


	//----- nvinfo : EIATTR_MERCURY_ISA_VERSION
	.align		4
        /*0040*/ 	.byte	0x03, 0x5f
        /*0042*/ 	.short	0x0101


	//----- nvinfo : EIATTR_VRC_CTA_INIT_COUNT
	.align		4
        /*0044*/ 	.byte	0x02, 0x4a
	.zero		1
	.zero		1


	//----- nvinfo : EIATTR_EXIT_INSTR_OFFSETS
	.align		4
        /*0048*/ 	.byte	0x04, 0x1c
        /*004a*/ 	.short	(.L_348 - .L_347)


	//   ....[0]....
.L_347:
        /*004c*/ 	.word	0x00000070


	//   ....[1]....
        /*0050*/ 	.word	0x000000f0


	//----- nvinfo : EIATTR_CBANK_PARAM_SIZE
	.align		4
.L_348:
        /*0054*/ 	.byte	0x03, 0x19
        /*0056*/ 	.short	0x0014


	//----- nvinfo : EIATTR_PARAM_CBANK
	.align		4
        /*0058*/ 	.byte	0x04, 0x0a
        /*005a*/ 	.short	(.L_350 - .L_349)
	.align		4
.L_349:
        /*005c*/ 	.word	index@(.nv.constant0._Z4copyPiS_i)
        /*0060*/ 	.short	0x0380
        /*0062*/ 	.short	0x0014


	//----- nvinfo : EIATTR_SW_WAR
	.align		4
.L_350:
        /*0064*/ 	.byte	0x04, 0x36
        /*0066*/ 	.short	(.L_352 - .L_351)
.L_351:
        /*0068*/ 	.word	0x00000008
.L_352:


//--------------------- .nv.info._Z9build_CSRPiS_S_S_P4Edgei --------------------------
	.section	.nv.info._Z9build_CSRPiS_S_S_P4Edgei,"",@"SHT_CUDA_INFO"
	.sectionflags	@""
	.align	4


	//----- nvinfo : EIATTR_CUDA_API_VERSION
	.align		4
        /*0000*/ 	.byte	0x04, 0x37
        /*0002*/ 	.short	(.L_354 - .L_353)
.L_353:
        /*0004*/ 	.word	0x00000082


	//----- nvinfo : EIATTR_KPARAM_INFO
	.align		4
.L_354:
        /*0008*/ 	.byte	0x04, 0x17
        /*000a*/ 	.short	(.L_356 - .L_355)
.L_355:
        /*000c*/ 	.word	0x00000000
        /*0010*/ 	.short	0x0005
        /*0012*/ 	.short	0x0028
        /*0014*/ 	.byte	0x00, 0xf0, 0x11, 0x00


	//----- nvinfo : EIATTR_KPARAM_INFO
	.align		4
.L_356:
        /*0018*/ 	.byte	0x04, 0x17
        /*001a*/ 	.short	(.L_358 - .L_357)
.L_357:
        /*001c*/ 	.word	0x00000000
        /*0020*/ 	.short	0x0004
        /*0022*/ 	.short	0x0020
        /*0024*/ 	.byte	0x00, 0xf5, 0x21, 0x00


	//----- nvinfo : EIATTR_KPARAM_INFO
	.align		4
.L_358:
        /*0028*/ 	.byte	0x04, 0x17
        /*002a*/ 	.short	(.L_360 - .L_359)
.L_359:
        /*002c*/ 	.word	0x00000000
        /*0030*/ 	.short	0x0003
        /*0032*/ 	.short	0x0018
        /*0034*/ 	.byte	0x00, 0xf5, 0x21, 0x00


	//----- nvinfo : EIATTR_KPARAM_INFO
	.align		4
.L_360:
        /*0038*/ 	.byte	0x04, 0x17
        /*003a*/ 	.short	(.L_362 - .L_361)
.L_361:
        /*003c*/ 	.word	0x00000000
        /*0040*/ 	.short	0x0002
        /*0042*/ 	.short	0x0010
        /*0044*/ 	.byte	0x00, 0xf5, 0x21, 0x00


	//----- nvinfo : EIATTR_KPARAM_INFO
	.align		4
.L_362:
        /*0048*/ 	.byte	0x04, 0x17
        /*004a*/ 	.short	(.L_364 - .L_363)
.L_363:
        /*004c*/ 	.word	0x00000000
        /*0050*/ 	.short	0x0001
        /*0052*/ 	.short	0x0008
        /*0054*/ 	.byte	0x00, 0xf5, 0x21, 0x00


	//----- nvinfo : EIATTR_KPARAM_INFO
	.align		4
.L_364:
        /*0058*/ 	.byte	0x04, 0x17
        /*005a*/ 	.short	(.L_366 - .L_365)
.L_365:
        /*005c*/ 	.word	0x00000000
        /*0060*/ 	.short	0x0000
        /*0062*/ 	.short	0x0000
        /*0064*/ 	.byte	0x00, 0xf5, 0x21, 0x00


	//----- nvinfo : EIATTR_SPARSE_MMA_MASK
	.align		4
.L_366:
        /*0068*/ 	.byte	0x03, 0x50
        /*006a*/ 	.short	0x0000


	//----- nvinfo : EIATTR_MAXREG_COUNT
	.align		4
        /*006c*/ 	.byte	0x03, 0x1b
        /*006e*/ 	.short	0x00ff


	//----- nvinfo : EIATTR_MERCURY_ISA_VERSION
	.align		4
        /*0070*/ 	.byte	0x03, 0x5f
        /*0072*/ 	.short	0x0101


	//----- nvinfo : EIATTR_VRC_CTA_INIT_COUNT
	.align		4
        /*0074*/ 	.byte	0x02, 0x4a
	.zero		1
	.zero		1


	//----- nvinfo : EIATTR_EXIT_INSTR_OFFSETS
	.align		4
        /*0078*/ 	.byte	0x04, 0x1c
        /*007a*/ 	.short	(.L_368 - .L_367)


	//   ....[0]....
.L_367:
        /*007c*/ 	.word	0x00000070


	//   ....[1]....
        /*0080*/ 	.word	0x00000200


	//----- nvinfo : EIATTR_CBANK_PARAM_SIZE
	.align		4
.L_368:
        /*0084*/ 	.byte	0x03, 0x19
        /*0086*/ 	.short	0x002c


	//----- nvinfo : EIATTR_PARAM_CBANK
	.align		4
        /*0088*/ 	.byte	0x04, 0x0a
        /*008a*/ 	.short	(.L_370 - .L_369)
	.align		4
.L_369:
        /*008c*/ 	.word	index@(.nv.constant0._Z9build_CSRPiS_S_S_P4Edgei)
        /*0090*/ 	.short	0x0380
        /*0092*/ 	.short	0x002c


	//----- nvinfo : EIATTR_SW_WAR
	.align		4
.L_370:
        /*0094*/ 	.byte	0x04, 0x36
        /*0096*/ 	.short	(.L_372 - .L_371)
.L_371:
        /*0098*/ 	.word	0x00000008
.L_372:


//--------------------- .nv.info._Z5printPii      --------------------------
	.section	.nv.info._Z5printPii,"",@"SHT_CUDA_INFO"
	.sectionflags	@""
	.align	4


	//----- nvinfo : EIATTR_CUDA_API_VERSION
	.align		4
        /*0000*/ 	.byte	0x04, 0x37
        /*0002*/ 	.short	(.L_374 - .L_373)
.L_373:
        /*0004*/ 	.word	0x00000082


	//----- nvinfo : EIATTR_KPARAM_INFO
	.align		4
.L_374:
        /*0008*/ 	.byte	0x04, 0x17
        /*000a*/ 	.short	(.L_376 - .L_375)
.L_375:
        /*000c*/ 	.word	0x00000000
        /*0010*/ 	.short	0x0001
        /*0012*/ 	.short	0x0008
        /*0014*/ 	.byte	0x00, 0xf0, 0x11, 0x00


	//----- nvinfo : EIATTR_KPARAM_INFO
	.align		4
.L_376:
        /*0018*/ 	.byte	0x04, 0x17
        /*001a*/ 	.short	(.L_378 - .L_377)
.L_377:
        /*001c*/ 	.word	0x00000000
        /*0020*/ 	.short	0x0000
        /*0022*/ 	.short	0x0000
        /*0024*/ 	.byte	0x00, 0xf5, 0x21, 0x00


	//----- nvinfo : EIATTR_SPARSE_MMA_MASK
	.align		4
.L_378:
        /*0028*/ 	.byte	0x03, 0x50
        /*002a*/ 	.short	0x0000


	//----- nvinfo : EIATTR_MAXREG_COUNT
	.align		4
        /*002c*/ 	.byte	0x03, 0x1b
        /*002e*/ 	.short	0x00ff


	//----- nvinfo : EIATTR_EXTERNS
	.align		4
        /*0030*/ 	.byte	0x04, 0x0f
        /*0032*/ 	.short	(.L_380 - .L_379)


	//   ....[0]....
	.align		4
.L_379:
        /*0034*/ 	.word	index@(vprintf)


	//----- nvinfo : EIATTR_MERCURY_ISA_VERSION
	.align		4
.L_380:
        /*0038*/ 	.byte	0x03, 0x5f
        /*003a*/ 	.short	0x0101


	//----- nvinfo : EIATTR_VRC_CTA_INIT_COUNT
	.align		4
        /*003c*/ 	.byte	0x02, 0x4a
	.zero		1
	.zero		1


	//----- nvinfo : EIATTR_SYSCALL_OFFSETS
	.align		4
        /*0040*/ 	.byte	0x04, 0x46
        /*0042*/ 	.short	(.L_382 - .L_381)


	//   ....[0]....
.L_381:
        /*0044*/ 	.word	0x00000230


	//   ....[1]....
        /*0048*/ 	.word	0x000002d0


	//   ....[2]....
        /*004c*/ 	.word	0x00000370


	//   ....[3]....
        /*0050*/ 	.word	0x00000410


	//   ....[4]....
        /*0054*/ 	.word	0x000004b0


	//   ....[5]....
        /*0058*/ 	.word	0x00000550


	//   ....[6]....
        /*005c*/ 	.word	0x000005f0


	//   ....[7]....
        /*0060*/ 	.word	0x00000690


	//   ....[8]....
        /*0064*/ 	.word	0x00000730


	//   ....[9]....
        /*0068*/ 	.word	0x000007d0


	//   ....[10]....
        /*006c*/ 	.word	0x00000870


	//   ....[11]....
        /*0070*/ 	.word	0x00000910


	//   ....[12]....
        /*0074*/ 	.word	0x000009b0


	//   ....[13]....
        /*0078*/ 	.word	0x00000a50


	//   ....[14]....
        /*007c*/ 	.word	0x00000af0


	//   ....[15]....
        /*0080*/ 	.word	0x00000b90


	//   ....[16]....
        /*0084*/ 	.word	0x00000d10


	//   ....[17]....
        /*0088*/ 	.word	0x00000db0


	//   ....[18]....
        /*008c*/ 	.word	0x00000e50


	//   ....[19]....
        /*0090*/ 	.word	0x00000ef0


	//   ....[20]....
        /*0094*/ 	.word	0x00000f90


	//   ....[21]....
        /*0098*/ 	.word	0x00001030


	//   ....[22]....
        /*009c*/ 	.word	0x000010d0


	//   ....[23]....
        /*00a0*/ 	.word	0x00001170


	//   ....[24]....
        /*00a4*/ 	.word	0x000012b0


	//   ....[25]....
        /*00a8*/ 	.word	0x00001350


	//   ....[26]....
        /*00ac*/ 	.word	0x000013f0


	//   ....[27]....
        /*00b0*/ 	.word	0x00001490


	//   ....[28]....
        /*00b4*/ 	.word	0x000015f0


	//----- nvinfo : EIATTR_EXIT_INSTR_OFFSETS
	.align		4
.L_382:
        /*00b8*/ 	.byte	0x04, 0x1c
        /*00ba*/ 	.short	(.L_384 - .L_383)


	//   ....[0]....
.L_383:
        /*00bc*/ 	.word	0x00000070


	//   ....[1]....
        /*00c0*/ 	.word	0x00000c00


	//   ....[2]....
        /*00c4*/ 	.word	0x000011a0


	//   ....[3]....
        /*00c8*/ 	.word	0x000014c0


	//   ....[4]....
        /*00cc*/ 	.word	0x00001640


	//----- nvinfo : EIATTR_CRS_STACK_SIZE
	.align		4
.L_384:
        /*00d0*/ 	.byte	0x04, 0x1e
        /*00d2*/ 	.short	(.L_386 - .L_385)
.L_385:
        /*00d4*/ 	.word	0x00000000


	//----- nvinfo : EIATTR_CBANK_PARAM_SIZE
	.align		4
.L_386:
        /*00d8*/ 	.byte	0x03, 0x19
        /*00da*/ 	.short	0x000c


	//----- nvinfo : EIATTR_PARAM_CBANK
	.align		4
        /*00dc*/ 	.byte	0x04, 0x0a
        /*00de*/ 	.short	(.L_388 - .L_387)
	.align		4
.L_387:
        /*00e0*/ 	.word	index@(.nv.constant0._Z5printPii)
        /*00e4*/ 	.short	0x0380
        /*00e6*/ 	.short	0x000c


	//----- nvinfo : EIATTR_SW_WAR
	.align		4
.L_388:
        /*00e8*/ 	.byte	0x04, 0x36
        /*00ea*/ 	.short	(.L_390 - .L_389)
.L_389:
        /*00ec*/ 	.word	0x00000008
.L_390:


//--------------------- .nv.info._Z13print_prefsumiPi --------------------------
	.section	.nv.info._Z13print_prefsumiPi,"",@"SHT_CUDA_INFO"
	.sectionflags	@""
	.align	4


	//----- nvinfo : EIATTR_CUDA_API_VERSION
	.align		4
        /*0000*/ 	.byte	0x04, 0x37
        /*0002*/ 	.short	(.L_392 - .L_391)
.L_391:
        /*0004*/ 	.word	0x00000082


	//----- nvinfo : EIATTR_KPARAM_INFO
	.align		4
.L_392:
        /*0008*/ 	.byte	0x04, 0x17
        /*000a*/ 	.short	(.L_394 - .L_393)
.L_393:
        /*000c*/ 	.word	0x00000000
        /*0010*/ 	.short	0x0001
        /*0012*/ 	.short	0x0008
        /*0014*/ 	.byte	0x00, 0xf5, 0x21, 0x00


	//----- nvinfo : EIATTR_KPARAM_INFO
	.align		4
.L_394:
        /*0018*/ 	.byte	0x04, 0x17
        /*001a*/ 	.short	(.L_396 - .L_395)
.L_395:
        /*001c*/ 	.word	0x00000000
        /*0020*/ 	.short	0x0000
        /*0022*/ 	.short	0x0000
        /*0024*/ 	.byte	0x00, 0xf0, 0x11, 0x00


	//----- nvinfo : EIATTR_SPARSE_MMA_MASK
	.align		4
.L_396:
        /*0028*/ 	.byte	0x03, 0x50
        /*002a*/ 	.short	0x0000


	//----- nvinfo : EIATTR_MAXREG_COUNT
	.align		4
        /*002c*/ 	.byte	0x03, 0x1b
        /*002e*/ 	.short	0x00ff


	//----- nvinfo : EIATTR_EXTERNS
	.align		4
        /*0030*/ 	.byte	0x04, 0x0f
        /*0032*/ 	.short	(.L_398 - .L_397)


	//   ....[0]....
	.align		4
.L_397:
        /*0034*/ 	.word	index@(vprintf)


	//----- nvinfo : EIATTR_MERCURY_ISA_VERSION
	.align		4
.L_398:
        /*0038*/ 	.byte	0x03, 0x5f
        /*003a*/ 	.short	0x0101


	//----- nvinfo : EIATTR_VRC_CTA_INIT_COUNT
	.align		4
        /*003c*/ 	.byte	0x02, 0x4a
	.zero		1
	.zero		1


	//----- nvinfo : EIATTR_SYSCALL_OFFSETS
	.align		4
        /*0040*/ 	.byte	0x04, 0x46
        /*0042*/ 	.short	(.L_400 - .L_399)


	//   ....[0]....
.L_399:
        /*0044*/ 	.word	0x00000230


	//   ....[1]....
        /*0048*/ 	.word	0x000002d0


	//   ....[2]....
        /*004c*/ 	.word	0x00000370


	//   ....[3]....
        /*0050*/ 	.word	0x00000410


	//   ....[4]....
        /*0054*/ 	.word	0x000004b0


	//   ....[5]....
        /*0058*/ 	.word	0x00000550


	//   ....[6]....
        /*005c*/ 	.word	0x000005f0


	//   ....[7]....
        /*0060*/ 	.word	0x00000690


	//   ....[8]....
        /*0064*/ 	.word	0x00000730


	//   ....[9]....
        /*0068*/ 	.word	0x000007d0


	//   ....[10]....
        /*006c*/ 	.word	0x00000870


	//   ....[11]....
        /*0070*/ 	.word	0x00000910


	//   ....[12]....
        /*0074*/ 	.word	0x000009b0


	//   ....[13]....
        /*0078*/ 	.word	0x00000a50


	//   ....[14]....
        /*007c*/ 	.word	0x00000af0


	//   ....[15]....
        /*0080*/ 	.word	0x00000b90


	//   ....[16]....
        /*0084*/ 	.word	0x00000d10


	//   ....[17]....
        /*0088*/ 	.word	0x00000db0


	//   ....[18]....
        /*008c*/ 	.word	0x00000e50


	//   ....[19]....
        /*0090*/ 	.word	0x00000ef0


	//   ....[20]....
        /*0094*/ 	.word	0x00000f90


	//   ....[21]....
        /*0098*/ 	.word	0x00001030


	//   ....[22]....
        /*009c*/ 	.word	0x000010d0


	//   ....[23]....
        /*00a0*/ 	.word	0x00001170


	//   ....[24]....
        /*00a4*/ 	.word	0x000012b0


	//   ....[25]....
        /*00a8*/ 	.word	0x00001350


	//   ....[26]....
        /*00ac*/ 	.word	0x000013f0


	//   ....[27]....
        /*00b0*/ 	.word	0x00001490


	//   ....[28]....
        /*00b4*/ 	.word	0x000015f0


	//----- nvinfo : EIATTR_EXIT_INSTR_OFFSETS
	.align		4
.L_400:
        /*00b8*/ 	.byte	0x04, 0x1c
        /*00ba*/ 	.short	(.L_402 - .L_401)


	//   ....[0]....
.L_401:
        /*00bc*/ 	.word	0x00000070


	//   ....[1]....
        /*00c0*/ 	.word	0x00000c00


	//   ....[2]....
        /*00c4*/ 	.word	0x000011a0


	//   ....[3]....
        /*00c8*/ 	.word	0x000014c0


	//   ....[4]....
        /*00cc*/ 	.word	0x00001640


	//----- nvinfo : EIATTR_CRS_STACK_SIZE
	.align		4
.L_402:
        /*00d0*/ 	.byte	0x04, 0x1e
        /*00d2*/ 	.short	(.L_404 - .L_403)
.L_403:
        /*00d4*/ 	.word	0x00000000


	//----- nvinfo : EIATTR_CBANK_PARAM_SIZE
	.align		4
.L_404:
        /*00d8*/ 	.byte	0x03, 0x19
        /*00da*/ 	.short	0x0010


	//----- nvinfo : EIATTR_PARAM_CBANK
	.align		4
        /*00dc*/ 	.byte	0x04, 0x0a
        /*00de*/ 	.short	(.L_406 - .L_405)
	.align		4
.L_405:
        /*00e0*/ 	.word	index@(.nv.constant0._Z13print_prefsumiPi)
        /*00e4*/ 	.short	0x0380
        /*00e6*/ 	.short	0x0010


	//----- nvinfo : EIATTR_SW_WAR
	.align		4
.L_406:
        /*00e8*/ 	.byte	0x04, 0x36
        /*00ea*/ 	.short	(.L_408 - .L_407)
.L_407:
        /*00ec*/ 	.word	0x00000008
.L_408:


//--------------------- .nv.info._Z11printAnswerPl --------------------------
	.section	.nv.info._Z11printAnswerPl,"",@"SHT_CUDA_INFO"
	.sectionflags	@""
	.align	4


	//----- nvinfo : EIATTR_CUDA_API_VERSION
	.align		4
        /*0000*/ 	.byte	0x04, 0x37
        /*0002*/ 	.short	(.L_410 - .L_409)
.L_409:
        /*0004*/ 	.word	0x00000082


	//----- nvinfo : EIATTR_KPARAM_INFO
	.align		4
.L_410:
        /*0008*/ 	.byte	0x04, 0x17
        /*000a*/ 	.short	(.L_412 - .L_411)
.L_411:
        /*000c*/ 	.word	0x00000000
        /*0010*/ 	.short	0x0000
        /*0012*/ 	.short	0x0000
        /*0014*/ 	.byte	0x00, 0xf5, 0x21, 0x00


	//----- nvinfo : EIATTR_SPARSE_MMA_MASK
	.align		4
.L_412:
        /*0018*/ 	.byte	0x03, 0x50
        /*001a*/ 	.short	0x0000


	//----- nvinfo : EIATTR_MAXREG_COUNT
	.align		4
        /*001c*/ 	.byte	0x03, 0x1b
        /*001e*/ 	.short	0x00ff


	//----- nvinfo : EIATTR_EXTERNS
	.align		4
        /*0020*/ 	.byte	0x04, 0x0f
        /*0022*/ 	.short	(.L_414 - .L_413)


	//   ....[0]....
	.align		4
.L_413:
        /*0024*/ 	.word	index@(vprintf)


	//----- nvinfo : EIATTR_MERCURY_ISA_VERSION
	.align		4
.L_414:
        /*0028*/ 	.byte	0x03, 0x5f
        /*002a*/ 	.short	0x0101


	//----- nvinfo : EIATTR_VRC_CTA_INIT_COUNT
	.align		4
        /*002c*/ 	.byte	0x02, 0x4a
	.zero		1
	.zero		1


	//----- nvinfo : EIATTR_SYSCALL_OFFSETS
	.align		4
        /*0030*/ 	.byte	0x04, 0x46
        /*0032*/ 	.short	(.L_416 - .L_415)


	//   ....[0]....
.L_415:
        /*0034*/ 	.word	0x00000100


	//----- nvinfo : EIATTR_EXIT_INSTR_OFFSETS
	.align		4
.L_416:
        /*0038*/ 	.byte	0x04, 0x1c
        /*003a*/ 	.short	(.L_418 - .L_417)


	//   ....[0]....
.L_417:
        /*003c*/ 	.word	0x00000110


	//----- nvinfo : EIATTR_CBANK_PARAM_SIZE
	.align		4
.L_418:
        /*0040*/ 	.byte	0x03, 0x19
        /*0042*/ 	.short	0x0008


	//----- nvinfo : EIATTR_PARAM_CBANK
	.align		4
        /*0044*/ 	.byte	0x04, 0x0a
        /*0046*/ 	.short	(.L_420 - .L_419)
	.align		4
.L_419:
        /*0048*/ 	.word	index@(.nv.constant0._Z11printAnswerPl)
        /*004c*/ 	.short	0x0380
        /*004e*/ 	.short	0x0008


	//----- nvinfo : EIATTR_SW_WAR
	.align		4
.L_420:
        /*0050*/ 	.byte	0x04, 0x36
        /*0052*/ 	.short	(.L_422 - .L_421)
.L_421:
        /*0054*/ 	.word	0x00000008
.L_422:


//--------------------- .nv.info._Z9printEdgePiS_S_S_i --------------------------
	.section	.nv.info._Z9printEdgePiS_S_S_i,"",@"SHT_CUDA_INFO"
	.sectionflags	@""
	.align	4


	//----- nvinfo : EIATTR_CUDA_API_VERSION
	.align		4
        /*0000*/ 	.byte	0x04, 0x37
        /*0002*/ 	.short	(.L_424 - .L_423)
.L_423:
        /*0004*/ 	.word	0x00000082


	//----- nvinfo : EIATTR_KPARAM_INFO
	.align		4
.L_424:
        /*0008*/ 	.byte	0x04, 0x17
        /*000a*/ 	.short	(.L_426 - .L_425)
.L_425:
        /*000c*/ 	.word	0x00000000
        /*0010*/ 	.short	0x0004
        /*0012*/ 	.short	0x0020
        /*0014*/ 	.byte	0x00, 0xf0, 0x11, 0x00


	//----- nvinfo : EIATTR_KPARAM_INFO
	.align		4
.L_426:
        /*0018*/ 	.byte	0x04, 0x17
        /*001a*/ 	.short	(.L_428 - .L_427)
.L_427:
        /*001c*/ 	.word	0x00000000
        /*0020*/ 	.short	0x0003
        /*0022*/ 	.short	0x0018
        /*0024*/ 	.byte	0x00, 0xf5, 0x21, 0x00


	//----- nvinfo : EIATTR_KPARAM_INFO
	.align		4
.L_428:
        /*0028*/ 	.byte	0x04, 0x17
        /*002a*/ 	.short	(.L_430 - .L_429)
.L_429:
        /*002c*/ 	.word	0x00000000
        /*0030*/ 	.short	0x0002
        /*0032*/ 	.short	0x0010
        /*0034*/ 	.byte	0x00, 0xf5, 0x21, 0x00


	//----- nvinfo : EIATTR_KPARAM_INFO
	.align		4
.L_430:
        /*0038*/ 	.byte	0x04, 0x17
        /*003a*/ 	.short	(.L_432 - .L_431)
.L_431:
        /*003c*/ 	.word	0x00000000
        /*0040*/ 	.short	0x0001
        /*0042*/ 	.short	0x0008
        /*0044*/ 	.byte	0x00, 0xf5, 0x21, 0x00


	//----- nvinfo : EIATTR_KPARAM_INFO
	.align		4
.L_432:
        /*0048*/ 	.byte	0x04, 0x17
        /*004a*/ 	.short	(.L_434 - .L_433)
.L_433:
        /*004c*/ 	.word	0x00000000
        /*0050*/ 	.short	0x0000
        /*0052*/ 	.short	0x0000
        /*0054*/ 	.byte	0x00, 0xf5, 0x21, 0x00


	//----- nvinfo : EIATTR_SPARSE_MMA_MASK
	.align		4
.L_434:
        /*0058*/ 	.byte	0x03, 0x50
        /*005a*/ 	.short	0x0000


	//----- nvinfo : EIATTR_MAXREG_COUNT
	.align		4
        /*005c*/ 	.byte	0x03, 0x1b
        /*005e*/ 	.short	0x00ff


	//----- nvinfo : EIATTR_EXTERNS
	.align		4
        /*0060*/ 	.byte	0x04, 0x0f
        /*0062*/ 	.short	(.L_436 - .L_435)


	//   ....[0]....
	.align		4
.L_435:
        /*0064*/ 	.word	index@(vprintf)


	//----- nvinfo : EIATTR_MERCURY_ISA_VERSION
	.align		4
.L_436:
        /*0068*/ 	.byte	0x03, 0x5f
        /*006a*/ 	.short	0x0101


	//----- nvinfo : EIATTR_VRC_CTA_INIT_COUNT
	.align		4
        /*006c*/ 	.byte	0x02, 0x4a
	.zero		1
	.zero		1


	//----- nvinfo : EIATTR_SYSCALL_OFFSETS
	.align		4
        /*0070*/ 	.byte	0x04, 0x46
        /*0072*/ 	.short	(.L_438 - .L_437)


	//   ....[0]....
.L_437:
        /*0074*/ 	.word	0x00000250


	//----- nvinfo : EIATTR_EXIT_INSTR_OFFSETS
	.align		4
.L_438:
        /*0078*/ 	.byte	0x04, 0x1c
        /*007a*/ 	.short	(.L_440 - .L_439)


	//   ....[0]....
.L_439:
        /*007c*/ 	.word	0x00000070


	//   ....[1]....
        /*0080*/ 	.word	0x00000310


	//----- nvinfo : EIATTR_CRS_STACK_SIZE
	.align		4
.L_440:
        /*0084*/ 	.byte	0x04, 0x1e
        /*0086*/ 	.short	(.L_442 - .L_441)
.L_441:
        /*0088*/ 	.word	0x00000000


	//----- nvinfo : EIATTR_CBANK_PARAM_SIZE
	.align		4
.L_442:
        /*008c*/ 	.byte	0x03, 0x19
        /*008e*/ 	.short	0x0024


	//----- nvinfo : EIATTR_PARAM_CBANK
	.align		4
        /*0090*/ 	.byte	0x04, 0x0a
        /*0092*/ 	.short	(.L_444 - .L_443)
	.align		4
.L_443:
        /*0094*/ 	.word	index@(.nv.constant0._Z9printEdgePiS_S_S_i)
        /*0098*/ 	.short	0x0380
        /*009a*/ 	.short	0x0024


	//----- nvinfo : EIATTR_SW_WAR
	.align		4
.L_444:
        /*009c*/ 	.byte	0x04, 0x36
        /*009e*/ 	.short	(.L_446 - .L_445)
.L_445:
        /*00a0*/ 	.word	0x00000008
.L_446:


//--------------------- .nv.info._Z8printMstP4EdgeiPiPl --------------------------
	.section	.nv.info._Z8printMstP4EdgeiPiPl,"",@"SHT_CUDA_INFO"
	.sectionflags	@""
	.align	4


	//----- nvinfo : EIATTR_CUDA_API_VERSION
	.align		4
        /*0000*/ 	.byte	0x04, 0x37
        /*0002*/ 	.short	(.L_448 - .L_447)
.L_447:
        /*0004*/ 	.word	0x00000082


	//----- nvinfo : EIATTR_KPARAM_INFO
	.align		4
.L_448:
        /*0008*/ 	.byte	0x04, 0x17
        /*000a*/ 	.short	(.L_450 - .L_449)
.L_449:
        /*000c*/ 	.word	0x00000000
        /*0010*/ 	.short	0x0003
        /*0012*/ 	.short	0x0018
        /*0014*/ 	.byte	0x00, 0xf5, 0x21, 0x00


	//----- nvinfo : EIATTR_KPARAM_INFO
	.align		4
.L_450:
        /*0018*/ 	.byte	0x04, 0x17
        /*001a*/ 	.short	(.L_452 - .L_451)
.L_451:
        /*001c*/ 	.word	0x00000000
        /*0020*/ 	.short	0x0002
        /*0022*/ 	.short	0x0010
        /*0024*/ 	.byte	0x00, 0xf5, 0x21, 0x00


	//----- nvinfo : EIATTR_KPARAM_INFO
	.align		4
.L_452:
        /*0028*/ 	.byte	0x04, 0x17
        /*002a*/ 	.short	(.L_454 - .L_453)
.L_453:
        /*002c*/ 	.word	0x00000000
        /*0030*/ 	.short	0x0001
        /*0032*/ 	.short	0x0008
        /*0034*/ 	.byte	0x00, 0xf0, 0x11, 0x00


	//----- nvinfo : EIATTR_KPARAM_INFO
	.align		4
.L_454:
        /*0038*/ 	.byte	0x04, 0x17
        /*003a*/ 	.short	(.L_456 - .L_455)
.L_455:
        /*003c*/ 	.word	0x00000000
        /*0040*/ 	.short	0x0000
        /*0042*/ 	.short	0x0000
        /*0044*/ 	.byte	0x00, 0xf5, 0x21, 0x00


	//----- nvinfo : EIATTR_SPARSE_MMA_MASK
	.align		4
.L_456:
        /*0048*/ 	.byte	0x03, 0x50
        /*004a*/ 	.short	0x0000


	//----- nvinfo : EIATTR_MAXREG_COUNT
	.align		4
        /*004c*/ 	.byte	0x03, 0x1b
        /*004e*/ 	.short	0x00ff


	//----- nvinfo : EIATTR_EXTERNS
	.align		4
        /*0050*/ 	.byte	0x04, 0x0f
        /*0052*/ 	.short	(.L_458 - .L_457)


	//   ....[0]....
	.align		4
.L_457:
        /*0054*/ 	.word	index@(vprintf)


	//----- nvinfo : EIATTR_MERCURY_ISA_VERSION
	.align		4
.L_458:
        /*0058*/ 	.byte	0x03, 0x5f
        /*005a*/ 	.short	0x0101


	//----- nvinfo : EIATTR_VRC_CTA_INIT_COUNT
	.align		4
        /*005c*/ 	.byte	0x02, 0x4a
	.zero		1
	.zero		1


	//----- nvinfo : EIATTR_SYSCALL_OFFSETS
	.align		4
        /*0060*/ 	.byte	0x04, 0x46
        /*0062*/ 	.short	(.L_460 - .L_459)


	//   ....[0]....
.L_459:
        /*0064*/ 	.word	0x00000270


	//   ....[1]....
        /*0068*/ 	.word	0x00000340


	//   ....[2]....
        /*006c*/ 	.word	0x00000410


	//   ....[3]....
        /*0070*/ 	.word	0x000004e0


	//   ....[4]....
        /*0074*/ 	.word	0x000005b0


	//   ....[5]....
        /*0078*/ 	.word	0x00000680


	//   ....[6]....
        /*007c*/ 	.word	0x00000750


	//   ....[7]....
        /*0080*/ 	.word	0x00000820


	//   ....[8]....
        /*0084*/ 	.word	0x000008f0


	//   ....[9]....
        /*0088*/ 	.word	0x000009c0


	//   ....[10]....
        /*008c*/ 	.word	0x00000a90


	//   ....[11]....
        /*0090*/ 	.word	0x00000b60


	//   ....[12]....
        /*0094*/ 	.word	0x00000c30


	//   ....[13]....
        /*0098*/ 	.word	0x00000d00


	//   ....[14]....
        /*009c*/ 	.word	0x00000dd0


	//   ....[15]....
        /*00a0*/ 	.word	0x00000ea0


	//   ....[16]....
        /*00a4*/ 	.word	0x00001060


	//   ....[17]....
        /*00a8*/ 	.word	0x00001130


	//   ....[18]....
        /*00ac*/ 	.word	0x00001200


	//   ....[19]....
        /*00b0*/ 	.word	0x000012d0


	//   ....[20]....
        /*00b4*/ 	.word	0x000013a0


	//   ....[21]....
        /*00b8*/ 	.word	0x00001470


	//   ....[22]....
        /*00bc*/ 	.word	0x00001540


	//   ....[23]....
        /*00c0*/ 	.word	0x00001610


	//   ....[24]....
        /*00c4*/ 	.word	0x00001790


	//   ....[25]....
        /*00c8*/ 	.word	0x00001860


	//   ....[26]....
        /*00cc*/ 	.word	0x00001930


	//   ....[27]....
        /*00d0*/ 	.word	0x00001a00


	//   ....[28]....
        /*00d4*/ 	.word	0x00001b90


	//   ....[29]....
        /*00d8*/ 	.word	0x00001dc0


	//   ....[30]....
        /*00dc*/ 	.word	0x00001e60


	//   ....[31]....
        /*00e0*/ 	.word	0x00001f00


	//   ....[32]....
        /*00e4*/ 	.word	0x00001fa0


	//   ....[33]....
        /*00e8*/ 	.word	0x00002040


	//   ....[34]....
        /*00ec*/ 	.word	0x000020e0


	//   ....[35]....
        /*00f0*/ 	.word	0x00002180


	//   ....[36]....
        /*00f4*/ 	.word	0x00002220


	//   ....[37]....
        /*00f8*/ 	.word	0x000022c0


	//   ....[38]....
        /*00fc*/ 	.word	0x00002360


	//   ....[39]....
        /*0100*/ 	.word	0x00002400


	//   ....[40]....
        /*0104*/ 	.word	0x000024a0


	//   ....[41]....
        /*0108*/ 	.word	0x00002540


	//   ....[42]....
        /*010c*/ 	.word	0x000025e0


	//   ....[43]....
        /*0110*/ 	.word	0x00002680


	//   ....[44]....
        /*0114*/ 	.word	0x00002720


	//   ....[45]....
        /*0118*/ 	.word	0x000028b0


	//   ....[46]....
        /*011c*/ 	.word	0x00002950


	//   ....[47]....
        /*0120*/ 	.word	0x000029f0


	//   ....[48]....
        /*0124*/ 	.word	0x00002a90


	//   ....[49]....
        /*0128*/ 	.word	0x00002b30


	//   ....[50]....
        /*012c*/ 	.word	0x00002bd0


	//   ....[51]....
        /*0130*/ 	.word	0x00002c70


	//   ....[52]....
        /*0134*/ 	.word	0x00002d10


	//   ....[53]....
        /*0138*/ 	.word	0x00002e50


	//   ....[54]....
        /*013c*/ 	.word	0x00002ef0


	//   ....[55]....
        /*0140*/ 	.word	0x00002f90


	//   ....[56]....
        /*0144*/ 	.word	0x00003030


	//   ....[57]....
        /*0148*/ 	.word	0x00003190


	//   ....[58]....
        /*014c*/ 	.word	0x000032a0


	//----- nvinfo : EIATTR_EXIT_INSTR_OFFSETS
	.align		4
.L_460:
        /*0150*/ 	.byte	0x04, 0x1c
        /*0152*/ 	.short	(.L_462 - .L_461)


	//   ....[0]....
.L_461:
        /*0154*/ 	.word	0x000032b0


	//----- nvinfo : EIATTR_CRS_STACK_SIZE
	.align		4
.L_462:
        /*0158*/ 	.byte	0x04, 0x1e
        /*015a*/ 	.short	(.L_464 - .L_463)
.L_463:
        /*015c*/ 	.word	0x00000000


	//----- nvinfo : EIATTR_CBANK_PARAM_SIZE
	.align		4
.L_464:
        /*0160*/ 	.byte	0x03, 0x19
        /*0162*/ 	.short	0x0020


	//----- nvinfo : EIATTR_PARAM_CBANK
	.align		4
        /*0164*/ 	.byte	0x04, 0x0a
        /*0166*/ 	.short	(.L_466 - .L_465)
	.align		4
.L_465:
        /*0168*/ 	.word	index@(.nv.constant0._Z8printMstP4EdgeiPiPl)
        /*016c*/ 	.short	0x0380
        /*016e*/ 	.short	0x0020


	//----- nvinfo : EIATTR_SW_WAR
	.align		4
.L_466:
        /*0170*/ 	.byte	0x04, 0x36
        /*0172*/ 	.short	(.L_468 - .L_467)
.L_467:
        /*0174*/ 	.word	0x00000008
.L_468:


//--------------------- .nv.info._Z4initPii       --------------------------
	.section	.nv.info._Z4initPii,"",@"SHT_CUDA_INFO"
	.sectionflags	@""
	.align	4


	//----- nvinfo : EIATTR_CUDA_API_VERSION
	.align		4
        /*0000*/ 	.byte	0x04, 0x37
        /*0002*/ 	.short	(.L_470 - .L_469)
.L_469:
        /*0004*/ 	.word	0x00000082


	//----- nvinfo : EIATTR_KPARAM_INFO
	.align		4
.L_470:
        /*0008*/ 	.byte	0x04, 0x17
        /*000a*/ 	.short	(.L_472 - .L_471)
.L_471:
        /*000c*/ 	.word	0x00000000
        /*0010*/ 	.short	0x0001
        /*0012*/ 	.short	0x0008
        /*0014*/ 	.byte	0x00, 0xf0, 0x11, 0x00


	//----- nvinfo : EIATTR_KPARAM_INFO
	.align		4
.L_472:
        /*0018*/ 	.byte	0x04, 0x17
        /*001a*/ 	.short	(.L_474 - .L_473)
.L_473:
        /*001c*/ 	.word	0x00000000
        /*0020*/ 	.short	0x0000
        /*0022*/ 	.short	0x0000
        /*0024*/ 	.byte	0x00, 0xf5, 0x21, 0x00


	//----- nvinfo : EIATTR_SPARSE_MMA_MASK
	.align		4
.L_474:
        /*0028*/ 	.byte	0x03, 0x50
        /*002a*/ 	.short	0x0000


	//----- nvinfo : EIATTR_MAXREG_COUNT
	.align		4
        /*002c*/ 	.byte	0x03, 0x1b
        /*002e*/ 	.short	0x00ff


	//----- nvinfo : EIATTR_MERCURY_ISA_VERSION
	.align		4
        /*0030*/ 	.byte	0x03, 0x5f
        /*0032*/ 	.short	0x0101


	//----- nvinfo : EIATTR_VRC_CTA_INIT_COUNT
	.align		4
        /*0034*/ 	.byte	0x02, 0x4a
	.zero		1
	.zero		1


	//----- nvinfo : EIATTR_EXIT_INSTR_OFFSETS
	.align		4
        /*0038*/ 	.byte	0x04, 0x1c
        /*003a*/ 	.short	(.L_476 - .L_475)


	//   ....[0]....
.L_475:
        /*003c*/ 	.word	0x00000070


	//   ....[1]....
        /*0040*/ 	.word	0x000000c0


	//----- nvinfo : EIATTR_CBANK_PARAM_SIZE
	.align		4
.L_476:
        /*0044*/ 	.byte	0x03, 0x19
        /*0046*/ 	.short	0x000c


	//----- nvinfo : EIATTR_PARAM_CBANK
	.align		4
        /*0048*/ 	.byte	0x04, 0x0a
        /*004a*/ 	.short	(.L_478 - .L_477)
	.align		4
.L_477:
        /*004c*/ 	.word	index@(.nv.constant0._Z4initPii)
        /*0050*/ 	.short	0x0380
        /*0052*/ 	.short	0x000c


	//----- nvinfo : EIATTR_SW_WAR
	.align		4
.L_478:
        /*0054*/ 	.byte	0x04, 0x36
        /*0056*/ 	.short	(.L_480 - .L_479)
.L_479:
        /*0058*/ 	.word	0x00000008
.L_480:


//--------------------- .nv.info._Z12print_kernelP4Edgeii --------------------------
	.section	.nv.info._Z12print_kernelP4Edgeii,"",@"SHT_CUDA_INFO"
	.sectionflags	@""
	.align	4


	//----- nvinfo : EIATTR_CUDA_API_VERSION
	.align		4
        /*0000*/ 	.byte	0x04, 0x37
        /*0002*/ 	.short	(.L_482 - .L_481)
.L_481:
        /*0004*/ 	.word	0x00000082


	//----- nvinfo : EIATTR_KPARAM_INFO
	.align		4
.L_482:
        /*0008*/ 	.byte	0x04, 0x17
        /*000a*/ 	.short	(.L_484 - .L_483)
.L_483:
        /*000c*/ 	.word	0x00000000
        /*0010*/ 	.short	0x0002
        /*0012*/ 	.short	0x000c
        /*0014*/ 	.byte	0x00, 0xf0, 0x11, 0x00


	//----- nvinfo : EIATTR_KPARAM_INFO
	.align		4
.L_484:
        /*0018*/ 	.byte	0x04, 0x17
        /*001a*/ 	.short	(.L_486 - .L_485)
.L_485:
        /*001c*/ 	.word	0x00000000
        /*0020*/ 	.short	0x0001
        /*0022*/ 	.short	0x0008
        /*0024*/ 	.byte	0x00, 0xf0, 0x11, 0x00


	//----- nvinfo : EIATTR_KPARAM_INFO
	.align		4
.L_486:
        /*0028*/ 	.byte	0x04, 0x17
        /*002a*/ 	.short	(.L_488 - .L_487)
.L_487:
        /*002c*/ 	.word	0x00000000
        /*0030*/ 	.short	0x0000
        /*0032*/ 	.short	0x0000
        /*0034*/ 	.byte	0x00, 0xf5, 0x21, 0x00


	//----- nvinfo : EIATTR_SPARSE_MMA_MASK
	.align		4
.L_488:
        /*0038*/ 	.byte	0x03, 0x50
        /*003a*/ 	.short	0x0000


	//----- nvinfo : EIATTR_MAXREG_COUNT
	.align		4
        /*003c*/ 	.byte	0x03, 0x1b
        /*003e*/ 	.short	0x00ff


	//----- nvinfo : EIATTR_EXTERNS
	.align		4
        /*0040*/ 	.byte	0x04, 0x0f
        /*0042*/ 	.short	(.L_490 - .L_489)


	//   ....[0]....
	.align		4
.L_489:
        /*0044*/ 	.word	index@(vprintf)


	//----- nvinfo : EIATTR_MERCURY_ISA_VERSION
	.align		4
.L_490:
        /*0048*/ 	.byte	0x03, 0x5f
        /*004a*/ 	.short	0x0101


	//----- nvinfo : EIATTR_VRC_CTA_INIT_COUNT
	.align		4
        /*004c*/ 	.byte	0x02, 0x4a
	.zero		1
	.zero		1


	//----- nvinfo : EIATTR_SYSCALL_OFFSETS
	.align		4
        /*0050*/ 	.byte	0x04, 0x46
        /*0052*/ 	.short	(.L_492 - .L_491)


	//   ....[0]....
.L_491:
        /*0054*/ 	.word	0x000001b0


	//----- nvinfo : EIATTR_EXIT_INSTR_OFFSETS
	.align		4
.L_492:
        /*0058*/ 	.byte	0x04, 0x1c
        /*005a*/ 	.short	(.L_494 - .L_493)


	//   ....[0]....
.L_493:
        /*005c*/ 	.word	0x000000c0


	//   ....[1]....
        /*0060*/ 	.word	0x000001c0


	//----- nvinfo : EIATTR_CRS_STACK_SIZE
	.align		4
.L_494:
        /*0064*/ 	.byte	0x04, 0x1e
        /*0066*/ 	.short	(.L_496 - .L_495)
.L_495:
        /*0068*/ 	.word	0x00000000


	//----- nvinfo : EIATTR_CBANK_PARAM_SIZE
	.align		4
.L_496:
        /*006c*/ 	.byte	0x03, 0x19
        /*006e*/ 	.short	0x0010


	//----- nvinfo : EIATTR_PARAM_CBANK
	.align		4
        /*0070*/ 	.byte	0x04, 0x0a
        /*0072*/ 	.short	(.L_498 - .L_497)
	.align		4
.L_497:
        /*0074*/ 	.word	index@(.nv.constant0._Z12print_kernelP4Edgeii)
        /*0078*/ 	.short	0x0380
        /*007a*/ 	.short	0x0010


	//----- nvinfo : EIATTR_SW_WAR
	.align		4
.L_498:
        /*007c*/ 	.byte	0x04, 0x36
        /*007e*/ 	.short	(.L_500 - .L_499)
.L_499:
        /*0080*/ 	.word	0x00000008
.L_500:


//--------------------- .nv.callgraph             --------------------------
	.section	.nv.callgraph,"",@"SHT_CUDA_CALLGRAPH"
	.align	4
	.sectionentsize	8
	.align		4
        /*0000*/ 	.word	0x00000000
	.align		4
        /*0004*/ 	.word	0xffffffff
	.align		4
        /*0008*/ 	.word	index@(_Z5printPii)
	.align		4
        /*000c*/ 	.word	index@(vprintf)
	.align		4
        /*0010*/ 	.word	index@(_Z13print_prefsumiPi)
	.align		4
        /*0014*/ 	.word	index@(vprintf)
	.align		4
        /*0018*/ 	.word	index@(_Z11printAnswerPl)
	.align		4
        /*001c*/ 	.word	index@(vprintf)
	.align		4
        /*0020*/ 	.word	index@(_Z9printEdgePiS_S_S_i)
	.align		4
        /*0024*/ 	.word	index@(vprintf)
	.align		4
        /*0028*/ 	.word	index@(_Z8printMstP4EdgeiPiPl)
	.align		4
        /*002c*/ 	.word	index@(vprintf)
	.align		4
        /*0030*/ 	.word	index@(_Z12print_kernelP4Edgeii)
	.align		4
        /*0034*/ 	.word	index@(vprintf)
	.align		4
        /*0038*/ 	.word	0x00000000
	.align		4
        /*003c*/ 	.word	0xfffffffe
	.align		4
        /*0040*/ 	.word	0x00000000
	.align		4
        /*0044*/ 	.word	0xfffffffd
	.align		4
        /*0048*/ 	.word	0x00000000
	.align		4
        /*004c*/ 	.word	0xfffffffc


//--------------------- .nv.constant4             --------------------------
	.section	.nv.constant4,"a",@progbits
	.align	8
	.align		8
.nv.constant4:
        /*0000*/ 	.dword	$str
	.align		8
        /*0008*/ 	.dword	$str$1
	.align		8
        /*0010*/ 	.dword	$str$2
	.align		8
        /*0018*/ 	.dword	vprintf


//--------------------- .text._Z8addEdgesPiS_S_S_iS_S_S_S_S_ --------------------------
	.section	.text._Z8addEdgesPiS_S_S_iS_S_S_S_S_,"ax",@progbits
	.align	128
        .global         _Z8addEdgesPiS_S_S_iS_S_S_S_S_
        .type           _Z8addEdgesPiS_S_S_iS_S_S_S_S_,@function
        .size           _Z8addEdgesPiS_S_S_iS_S_S_S_S_,(.L_x_198 - _Z8addEdgesPiS_S_S_iS_S_S_S_S_)
        .other          _Z8addEdgesPiS_S_S_iS_S_S_S_S_,@"STO_CUDA_ENTRY STV_DEFAULT"
_Z8addEdgesPiS_S_S_iS_S_S_S_S_:
.text._Z8addEdgesPiS_S_S_iS_S_S_S_S_:
[----:B------:R-:W-:Y:S01]  /*0000*/  LDC R1, c[0x0][0x37c] ;  /* 0x0000df00ff017b82 */ /* 0x000fe20000000800 */
[----:B------:R-:W0:Y:S07]  /*0010*/  S2R R0, SR_TID.X ;  /* 0x0000000000007919 */ /* 0x000e2e0000002100 */
[----:B------:R-:W0:Y:S01]  /*0020*/  S2UR UR4, SR_CTAID.X ;  /* 0x00000000000479c3 */ /* 0x000e220000002500 */
[----:B------:R-:W1:Y:S07]  /*0030*/  LDCU UR5, c[0x0][0x3a0] ;  /* 0x00007400ff0577ac */ /* 0x000e6e0008000800 */
[----:B------:R-:W0:Y:S02]  /*0040*/  LDC R23, c[0x0][0x360] ;  /* 0x0000d800ff177b82 */ /* 0x000e240000000800 */
[----:B0-----:R-:W-:-:S05]  /*0050*/  IMAD R23, R23, UR4, R0 ;  /* 0x0000000417177c24 */ /* 0x001fca000f8e0200 */
[----:B-1----:R-:W-:-:S13]  /*0060*/  ISETP.GE.AND P0, PT, R23, UR5, PT ;  /* 0x0000000517007c0c */ /* 0x002fda000bf06270 */
[----:B------:R-:W-:Y:S05]  /*0070*/  @P0 EXIT ;  /* 0x000000000000094d */ /* 0x000fea0003800000 */
[----:B------:R-:W0:Y:S01]  /*0080*/  LDC.64 R20, c[0x0][0x388] ;  /* 0x0000e200ff147b82 */ /* 0x000e220000000a00 */
[----:B------:R-:W1:Y:S07]  /*0090*/  LDCU.64 UR4, c[0x0][0x358] ;  /* 0x00006b00ff0477ac */ /* 0x000e6e0008000a00 */
[----:B------:R-:W2:Y:S01]  /*00a0*/  LDC.64 R18, c[0x0][0x380] ;  /* 0x0000e000ff127b82 */ /* 0x000ea20000000a00 */
[----:B0-----:R-:W-:-:S05]  /*00b0*/  IMAD.WIDE R20, R23, 0x4, R20 ;  /* 0x0000000417147825 */ /* 0x001fca00078e0214 */
[----:B-1----:R-:W3:Y:S02]  /*00c0*/  LDG.E R27, desc[UR4][R20.64] ;  /* 0x00000004141b7981 */ /* 0x002ee4000c1e1900 */
[----:B---3--:R-:W-:-:S13]  /*00d0*/  ISETP.GE.AND P0, PT, R27, 0x1, PT ;  /* 0x000000011b00780c */ /* 0x008fda0003f06270 */
[----:B--2---:R-:W-:Y:S05]  /*00e0*/  @!P0 EXIT ;  /* 0x000000000000894d */ /* 0x004fea0003800000 */
[C---:B------:R-:W-:Y:S01]  /*00f0*/  IMAD.WIDE R18, R23.reuse, 0x4, R18 ;  /* 0x0000000417127825 */ /* 0x040fe200078e0212 */
[----:B------:R-:W0:Y:S04]  /*0100*/  LDC.64 R2, c[0x0][0x3c8] ;  /* 0x0000f200ff027b82 */ /* 0x000e280000000a00 */
[----:B------:R-:W2:Y:S04]  /*0110*/  LDG.E R0, desc[UR4][R18.64] ;  /* 0x0000000412007981 */ /* 0x000ea8000c1e1900 */
[----:B------:R-:W1:Y:S08]  /*0120*/  LDC.64 R16, c[0x0][0x3c8] ;  /* 0x0000f200ff107b82 */ /* 0x000e700000000a00 */
[----:B------:R-:W3:Y:S08]  /*0130*/  LDC.64 R14, c[0x0][0x390] ;  /* 0x0000e400ff0e7b82 */ /* 0x000ef00000000a00 */
[----:B------:R-:W4:Y:S01]  /*0140*/  LDC.64 R12, c[0x0][0x3a8] ;  /* 0x0000ea00ff0c7b82 */ /* 0x000f220000000a00 */
[----:B0-----:R-:W-:-:S07]  /*0150*/  IMAD.WIDE R2, R23, 0x4, R2 ;  /* 0x0000000417027825 */ /* 0x001fce00078e0202 */
[----:B------:R-:W0:Y:S08]  /*0160*/  LDC.64 R10, c[0x0][0x398] ;  /* 0x0000e600ff0a7b82 */ /* 0x000e300000000a00 */
[----:B------:R-:W0:Y:S08]  /*0170*/  LDC.64 R8, c[0x0][0x3c0] ;  /* 0x0000f000ff087b82 */ /* 0x000e300000000a00 */
[----:B------:R-:W0:Y:S08]  /*0180*/  LDC.64 R6, c[0x0][0x3b0] ;  /* 0x0000ec00ff067b82 */ /* 0x000e300000000a00 */
[----:B------:R-:W0:Y:S02]  /*0190*/  LDC.64 R4, c[0x0][0x3b8] ;  /* 0x0000ee00ff047b82 */ /* 0x000e240000000a00 */
[----:B01234-:R-:W-:-:S07]  /*01a0*/  MOV R25, R0 ;  /* 0x0000000000197202 */ /* 0x01ffce0000000f00 */
.L_x_2:
[----:B------:R-:W-:Y:S01]  /*01b0*/  IMAD.WIDE R28, R25, 0x4, R14 ;  /* 0x00000004191c7825 */ /* 0x000fe200078e020e */
[----:B------:R-:W2:Y:S04]  /*01c0*/  LDG.E R24, desc[UR4][R2.64] ;  /* 0x0000000402187981 */ /* 0x000ea8000c1e1900 */
[----:B------:R-:W3:Y:S02]  /*01d0*/  LDG.E R23, desc[UR4][R28.64] ;  /* 0x000000041c177981 */ /* 0x000ee4000c1e1900 */
[----:B---3--:R-:W-:-:S05]  /*01e0*/  IMAD.WIDE R22, R23, 0x4, R16 ;  /* 0x0000000417167825 */ /* 0x008fca00078e0210 */
[----:B------:R-:W2:Y:S01]  /*01f0*/  LDG.E R26, desc[UR4][R22.64] ;  /* 0x00000004161a7981 */ /* 0x000ea2000c1e1900 */
[----:B------:R-:W-:Y:S01]  /*0200*/  BSSY.RECONVERGENT B0, `(.L_x_0) ;  /* 0x0000013000007945 */ /* 0x000fe20003800200 */
[----:B--2---:R-:W-:-:S13]  /*0210*/  ISETP.NE.AND P0, PT, R24, R26, PT ;  /* 0x0000001a1800720c */ /* 0x004fda0003f05270 */
[----:B-1----:R-:W-:Y:S05]  /*0220*/  @!P0 BRA `(.L_x_1) ;  /* 0x0000000000408947 */ /* 0x002fea0003800000 */
[----:B------:R-:W-:-:S05]  /*0230*/  IMAD.WIDE R28, R24, 0x4, R12 ;  /* 0x00000004181c7825 */ /* 0x000fca00078e020c */
[----:B------:R-:W2:Y:S01]  /*0240*/  LDG.E R27, desc[UR4][R28.64] ;  /* 0x000000041c1b7981 */ /* 0x000ea2000c1e1900 */
[----:B------:R-:W-:Y:S02]  /*0250*/  HFMA2 R24, -RZ, RZ, 0, 5.9604644775390625e-08 ;  /* 0x00000001ff187431 */ /* 0x000fe400000001ff */
[----:B--2---:R-:W-:-:S06]  /*0260*/  IMAD.WIDE R26, R27, 0x4, R6 ;  /* 0x000000041b1a7825 */ /* 0x004fcc00078e0206 */
[----:B------:R-:W2:Y:S04]  /*0270*/  ATOMG.E.ADD.STRONG.GPU PT, R27, desc[UR4][R26.64], R24 ;  /* 0x800000181a1b79a8 */ /* 0x000ea800081ef104 */
[----:B------:R-:W3:Y:S02]  /*0280*/  LDG.E R23, desc[UR4][R22.64] ;  /* 0x0000000416177981 */ /* 0x000ee4000c1e1900 */
[----:B---3--:R-:W-:-:S05]  /*0290*/  IMAD.WIDE R22, R23, 0x4, R12 ;  /* 0x0000000417167825 */ /* 0x008fca00078e020c */
[----:B------:R0:W3:Y:S01]  /*02a0*/  LDG.E R24, desc[UR4][R22.64] ;  /* 0x0000000416187981 */ /* 0x0000e2000c1e1900 */
[----:B--2---:R-:W-:-:S04]  /*02b0*/  IMAD.WIDE R28, R27, 0x4, R4 ;  /* 0x000000041b1c7825 */ /* 0x004fc800078e0204 */
[----:B0-----:R-:W-:Y:S01]  /*02c0*/  IMAD.WIDE R22, R25, 0x4, R10 ;  /* 0x0000000419167825 */ /* 0x001fe200078e020a */
[----:B---3--:R0:W-:Y:S04]  /*02d0*/  STG.E desc[UR4][R28.64], R24 ;  /* 0x000000181c007986 */ /* 0x0081e8000c101904 */
[----:B------:R-:W2:Y:S01]  /*02e0*/  LDG.E R0, desc[UR4][R22.64] ;  /* 0x0000000416007981 */ /* 0x000ea2000c1e1900 */
[----:B0-----:R-:W-:-:S05]  /*02f0*/  IMAD.WIDE R28, R27, 0x4, R8 ;  /* 0x000000041b1c7825 */ /* 0x001fca00078e0208 */
[----:B--2---:R0:W-:Y:S04]  /*0300*/  STG.E desc[UR4][R28.64], R0 ;  /* 0x000000001c007986 */ /* 0x0041e8000c101904 */
[----:B------:R1:W5:Y:S04]  /*0310*/  LDG.E R27, desc[UR4][R20.64] ;  /* 0x00000004141b7981 */ /* 0x000368000c1e1900 */
[----:B0-----:R1:W5:Y:S02]  /*0320*/  LDG.E R0, desc[UR4][R18.64] ;  /* 0x0000000412007981 */ /* 0x001364000c1e1900 */
.L_x_1:
[----:B------:R-:W-:Y:S05]  /*0330*/  BSYNC.RECONVERGENT B0 ;  /* 0x0000000000007941 */ /* 0x000fea0003800200 */
.L_x_0:
[----:B------:R-:W-:Y:S02]  /*0340*/  IADD3 R25, PT, PT, R25, 0x1, RZ ;  /* 0x0000000119197810 */ /* 0x000fe40007ffe0ff */
[----:B-----5:R-:W-:-:S04]  /*0350*/  IADD3 R22, PT, PT, R27, R0, RZ ;  /* 0x000000001b167210 */ /* 0x020fc80007ffe0ff */
[----:B------:R-:W-:-:S13]  /*0360*/  ISETP.GE.AND P0, PT, R25, R22, PT ;  /* 0x000000161900720c */ /* 0x000fda0003f06270 */
[----:B------:R-:W-:Y:S05]  /*0370*/  @!P0 BRA `(.L_x_2) ;  /* 0xfffffffc008c8947 */ /* 0x000fea000383ffff */
[----:B------:R-:W-:Y:S05]  /*0380*/  EXIT ;  /* 0x000000000000794d */ /* 0x000fea0003800000 */
.L_x_3:
[----:B------:R-:W-:-:S00]  /*0390*/  BRA `(.L_x_3) ;  /* 0xfffffffc00fc7947 */ /* 0x000fc0000383ffff */
[----:B------:R-:W-:-:S00]  /*03a0*/  NOP ;  /* 0x0000000000007918 */ /* 0x000fc00000000000 */
        /* <DEDUP_REMOVED lines=13> */
.L_x_198:


//--------------------- .text._Z15find_startIndexPiiS_ --------------------------
	.section	.text._Z15find_startIndexPiiS_,"ax",@progbits
	.align	128
        .global         _Z15find_startIndexPiiS_
        .type           _Z15find_startIndexPiiS_,@function
        .size           _Z15find_startIndexPiiS_,(.L_x_199 - _Z15find_startIndexPiiS_)
        .other          _Z15find_startIndexPiiS_,@"STO_CUDA_ENTRY STV_DEFAULT"
_Z15find_startIndexPiiS_:
.text._Z15find_startIndexPiiS_:
        /* <DEDUP_REMOVED lines=11> */
[----:B0-----:R-:W-:-:S06]  /*00b0*/  IMAD.WIDE R2, R7, 0x4, R2 ;  /* 0x0000000407027825 */ /* 0x001fcc00078e0202 */
[----:B-1----:R-:W3:Y:S01]  /*00c0*/  LDG.E R3, desc[UR4][R2.64] ;  /* 0x0000000402037981 */ /* 0x002ee2000c1e1900 */
[----:B--2---:R-:W-:-:S05]  /*00d0*/  IMAD.WIDE R4, R7, 0x4, R4 ;  /* 0x0000000407047825 */ /* 0x004fca00078e0204 */
[----:B---3--:R-:W-:Y:S01]  /*00e0*/  STG.E desc[UR4][R4.64], R3 ;  /* 0x0000000304007986 */ /* 0x008fe2000c101904 */
[----:B------:R-:W-:Y:S05]  /*00f0*/  EXIT ;  /* 0x000000000000794d */ /* 0x000fea0003800000 */
.L_x_4:
        /* <DEDUP_REMOVED lines=16> */
.L_x_199:


//--------------------- .text._Z15count_outdegreePiS_S_iS_S_S_ --------------------------
	.section	.text._Z15count_outdegreePiS_S_iS_S_S_,"ax",@progbits
	.align	128
        .global         _Z15count_outdegreePiS_S_iS_S_S_
        .type           _Z15count_outdegreePiS_S_iS_S_S_,@function
        .size           _Z15count_outdegreePiS_S_iS_S_S_,(.L_x_200 - _Z15count_outdegreePiS_S_iS_S_S_)
        .other          _Z15count_outdegreePiS_S_iS_S_S_,@"STO_CUDA_ENTRY STV_DEFAULT"
_Z15count_outdegreePiS_S_iS_S_S_:
.text._Z15count_outdegreePiS_S_iS_S_S_:
        /* <DEDUP_REMOVED lines=22> */
[----:B------:R-:W0:Y:S02]  /*0160*/  LDC.64 R12, c[0x0][0x3a0] ;  /* 0x0000e800ff0c7b82 */ /* 0x000e240000000a00 */
[----:B01234-:R-:W-:-:S07]  /*0170*/  MOV R17, R23 ;  /* 0x0000001700117202 */ /* 0x01ffce0000000f00 */
.L_x_7:
[----:B------:R-:W-:Y:S01]  /*0180*/  IMAD.WIDE R18, R17, 0x4, R8 ;  /* 0x0000000411127825 */ /* 0x000fe200078e0208 */
[----:B0-----:R-:W2:Y:S05]  /*0190*/  LDG.E R25, desc[UR4][R14.64] ;  /* 0x000000040e197981 */ /* 0x001eaa000c1e1900 */
[----:B------:R-:W3:Y:S02]  /*01a0*/  LDG.E R19, desc[UR4][R18.64] ;  /* 0x0000000412137981 */ /* 0x000ee4000c1e1900 */
[----:B---3--:R-:W-:-:S06]  /*01b0*/  IMAD.WIDE R20, R19, 0x4, R6 ;  /* 0x0000000413147825 */ /* 0x008fcc00078e0206 */
[----:B------:R-:W2:Y:S01]  /*01c0*/  LDG.E R20, desc[UR4][R20.64] ;  /* 0x0000000414147981 */ /* 0x000ea2000c1e1900 */
[----:B------:R-:W-:Y:S01]  /*01d0*/  BSSY.RECONVERGENT B0, `(.L_x_5) ;  /* 0x000000b000007945 */ /* 0x000fe20003800200 */
[----:B------:R-:W-:Y:S02]  /*01e0*/  IADD3 R17, PT, PT, R17, 0x1, RZ ;  /* 0x0000000111117810 */ /* 0x000fe40007ffe0ff */
[----:B--2---:R-:W-:-:S13]  /*01f0*/  ISETP.NE.AND P0, PT, R25, R20, PT ;  /* 0x000000141900720c */ /* 0x004fda0003f05270 */
[----:B------:R-:W-:Y:S05]  /*0200*/  @!P0 BRA `(.L_x_6) ;  /* 0x00000000001c8947 */ /* 0x000fea0003800000 */
[----:B------:R-:W-:-:S06]  /*0210*/  IMAD.WIDE R18, R25, 0x4, R10 ;  /* 0x0000000419127825 */ /* 0x000fcc00078e020a */
[----:B------:R-:W2:Y:S01]  /*0220*/  LDG.E R19, desc[UR4][R18.64] ;  /* 0x0000000412137981 */ /* 0x000ea2000c1e1900 */
[----:B------:R-:W-:Y:S02]  /*0230*/  HFMA2 R25, -RZ, RZ, 0, 5.9604644775390625e-08 ;  /* 0x00000001ff197431 */ /* 0x000fe400000001ff */
[----:B--2---:R-:W-:-:S05]  /*0240*/  IMAD.WIDE R20, R19, 0x4, R12 ;  /* 0x0000000413147825 */ /* 0x004fca00078e020c */
[----:B------:R0:W-:Y:S04]  /*0250*/  REDG.E.ADD.STRONG.GPU desc[UR4][R20.64], R25 ;  /* 0x000000191400798e */ /* 0x0001e8000c12e104 */
[----:B------:R0:W5:Y:S04]  /*0260*/  LDG.E R23, desc[UR4][R4.64] ;  /* 0x0000000404177981 */ /* 0x000168000c1e1900 */
[----:B------:R0:W5:Y:S02]  /*0270*/  LDG.E R0, desc[UR4][R2.64] ;  /* 0x0000000402007981 */ /* 0x000164000c1e1900 */
.L_x_6:
[----:B------:R-:W-:Y:S05]  /*0280*/  BSYNC.RECONVERGENT B0 ;  /* 0x0000000000007941 */ /* 0x000fea0003800200 */
.L_x_5:
[----:B-----5:R-:W-:-:S04]  /*0290*/  IADD3 R16, PT, PT, R0, R23, RZ ;  /* 0x0000001700107210 */ /* 0x020fc80007ffe0ff */
[----:B------:R-:W-:-:S13]  /*02a0*/  ISETP.GE.AND P0, PT, R17, R16, PT ;  /* 0x000000101100720c */ /* 0x000fda0003f06270 */
[----:B------:R-:W-:Y:S05]  /*02b0*/  @!P0 BRA `(.L_x_7) ;  /* 0xfffffffc00b08947 */ /* 0x000fea000383ffff */
[----:B------:R-:W-:Y:S05]  /*02c0*/  EXIT ;  /* 0x000000000000794d */ /* 0x000fea0003800000 */
.L_x_8:
        /* <DEDUP_REMOVED lines=11> */
.L_x_200:


//--------------------- .text._Z5shiftPiiS_       --------------------------
	.section	.text._Z5shiftPiiS_,"ax",@progbits
	.align	128
        .global         _Z5shiftPiiS_
        .type           _Z5shiftPiiS_,@function
        .size           _Z5shiftPiiS_,(.L_x_201 - _Z5shiftPiiS_)
        .other          _Z5shiftPiiS_,@"STO_CUDA_ENTRY STV_DEFAULT"
_Z5shiftPiiS_:
.text._Z5shiftPiiS_:
[----:B------:R-:W-:Y:S01]  /*0000*/  LDC R1, c[0x0][0x37c] ;  /* 0x0000df00ff017b82 */ /* 0x000fe20000000800 */
[----:B------:R-:W0:Y:S07]  /*0010*/  S2R R0, SR_TID.X ;  /* 0x0000000000007919 */ /* 0x000e2e0000002100 */
[----:B------:R-:W0:Y:S01]  /*0020*/  S2UR UR4, SR_CTAID.X ;  /* 0x00000000000479c3 */ /* 0x000e220000002500 */
[----:B------:R-:W1:Y:S07]  /*0030*/  LDCU UR5, c[0x0][0x388] ;  /* 0x00007100ff0577ac */ /* 0x000e6e0008000800 */
[----:B------:R-:W0:Y:S02]  /*0040*/  LDC R7, c[0x0][0x360] ;  /* 0x0000d800ff077b82 */ /* 0x000e240000000800 */
[----:B0-----:R-:W-:-:S05]  /*0050*/  IMAD R7, R7, UR4, R0 ;  /* 0x0000000407077c24 */ /* 0x001fca000f8e0200 */
[----:B-1----:R-:W-:-:S04]  /*0060*/  ISETP.GE.AND P0, PT, R7, UR5, PT ;  /* 0x0000000507007c0c */ /* 0x002fc8000bf06270 */
[----:B------:R-:W-:-:S13]  /*0070*/  ISETP.LT.OR P0, PT, R7, 0x1, P0 ;  /* 0x000000010700780c */ /* 0x000fda0000701670 */
[----:B------:R-:W-:Y:S05]  /*0080*/  @P0 EXIT ;  /* 0x000000000000094d */ /* 0x000fea0003800000 */
[----:B------:R-:W0:Y:S01]  /*0090*/  LDC.64 R2, c[0x0][0x380] ;  /* 0x0000e000ff027b82 */ /* 0x000e220000000a00 */
[----:B------:R-:W1:Y:S01]  /*00a0*/  LDCU.64 UR4, c[0x0][0x358] ;  /* 0x00006b00ff0477ac */ /* 0x000e620008000a00 */
[----:B------:R-:W-:-:S05]  /*00b0*/  IADD3 R5, PT, PT, R7, -0x1, RZ ;  /* 0xffffffff07057810 */ /* 0x000fca0007ffe0ff */
[----:B0-----:R-:W-:Y:S02]  /*00c0*/  IMAD.WIDE.U32 R2, R5, 0x4, R2 ;  /* 0x0000000405027825 */ /* 0x001fe400078e0002 */
[----:B------:R-:W0:Y:S04]  /*00d0*/  LDC.64 R4, c[0x0][0x390] ;  /* 0x0000e400ff047b82 */ /* 0x000e280000000a00 */
[----:B-1----:R-:W2:Y:S01]  /*00e0*/  LDG.E R3, desc[UR4][R2.64] ;  /* 0x0000000402037981 */ /* 0x002ea2000c1e1900 */
[----:B0-----:R-:W-:-:S05]  /*00f0*/  IMAD.WIDE.U32 R4, R7, 0x4, R4 ;  /* 0x0000000407047825 */ /* 0x001fca00078e0004 */
[----:B--2---:R-:W-:Y:S01]  /*0100*/  STG.E desc[UR4][R4.64], R3 ;  /* 0x0000000304007986 */ /* 0x004fe2000c101904 */
[----:B------:R-:W-:Y:S05]  /*0110*/  EXIT ;  /* 0x000000000000794d */ /* 0x000fea0003800000 */
.L_x_9:
        /* <DEDUP_REMOVED lines=14> */
.L_x_201:


//--------------------- .text._Z21fix_prefix_sum_kernelPiS_i --------------------------
	.section	.text._Z21fix_prefix_sum_kernelPiS_i,"ax",@progbits
	.align	128
        .global         _Z21fix_prefix_sum_kernelPiS_i
        .type           _Z21fix_prefix_sum_kernelPiS_i,@function
        .size           _Z21fix_prefix_sum_kernelPiS_i,(.L_x_202 - _Z21fix_prefix_sum_kernelPiS_i)
        .other          _Z21fix_prefix_sum_kernelPiS_i,@"STO_CUDA_ENTRY STV_DEFAULT"
_Z21fix_prefix_sum_kernelPiS_i:
.text._Z21fix_prefix_sum_kernelPiS_i:
[----:B------:R-:W-:Y:S01]  /*0000*/  LDC R1, c[0x0][0x37c] ;  /* 0x0000df00ff017b82 */ /* 0x000fe20000000800 */
[----:B------:R-:W0:Y:S01]  /*0010*/  S2R R9, SR_CTAID.X ;  /* 0x0000000000097919 */ /* 0x000e220000002500 */
[----:B------:R-:W0:Y:S01]  /*0020*/  LDCU UR4, c[0x0][0x360] ;  /* 0x00006c00ff0477ac */ /* 0x000e220008000800 */
[----:B------:R-:W0:Y:S01]  /*0030*/  S2R R0, SR_TID.X ;  /* 0x0000000000007919 */ /* 0x000e220000002100 */
[----:B------:R-:W1:Y:S01]  /*0040*/  LDCU UR5, c[0x0][0x390] ;  /* 0x00007200ff0577ac */ /* 0x000e620008000800 */
[----:B0-----:R-:W-:-:S05]  /*0050*/  IMAD R7, R9, UR4, R0 ;  /* 0x0000000409077c24 */ /* 0x001fca000f8e0200 */
[----:B-1----:R-:W-:-:S04]  /*0060*/  ISETP.GE.AND P0, PT, R7, UR5, PT ;  /* 0x0000000507007c0c */ /* 0x002fc8000bf06270 */
[----:B------:R-:W-:-:S13]  /*0070*/  ISETP.EQ.OR P0, PT, R9, RZ, P0 ;  /* 0x000000ff0900720c */ /* 0x000fda0000702670 */
[----:B------:R-:W-:Y:S05]  /*0080*/  @P0 EXIT ;  /* 0x000000000000094d */ /* 0x000fea0003800000 */
[----:B------:R-:W0:Y:S01]  /*0090*/  LDC.64 R2, c[0x0][0x388] ;  /* 0x0000e200ff027b82 */ /* 0x000e220000000a00 */
[----:B------:R-:W1:Y:S01]  /*00a0*/  LDCU.64 UR4, c[0x0][0x358] ;  /* 0x00006b00ff0477ac */ /* 0x000e620008000a00 */
[----:B------:R-:W-:-:S06]  /*00b0*/  IADD3 R9, PT, PT, R9, -0x1, RZ ;  /* 0xffffffff09097810 */ /* 0x000fcc0007ffe0ff */
[----:B------:R-:W2:Y:S01]  /*00c0*/  LDC.64 R4, c[0x0][0x380] ;  /* 0x0000e000ff047b82 */ /* 0x000ea20000000a00 */
[----:B0-----:R-:W-:-:S06]  /*00d0*/  IMAD.WIDE.U32 R2, R9, 0x4, R2 ;  /* 0x0000000409027825 */ /* 0x001fcc00078e0002 */
[----:B-1----:R-:W3:Y:S01]  /*00e0*/  LDG.E R2, desc[UR4][R2.64] ;  /* 0x0000000402027981 */ /* 0x002ee2000c1e1900 */
[----:B--2---:R-:W-:-:S05]  /*00f0*/  IMAD.WIDE R4, R7, 0x4, R4 ;  /* 0x0000000407047825 */ /* 0x004fca00078e0204 */
[----:B------:R-:W3:Y:S02]  /*0100*/  LDG.E R7, desc[UR4][R4.64] ;  /* 0x0000000404077981 */ /* 0x000ee4000c1e1900 */
[----:B---3--:R-:W-:-:S05]  /*0110*/  IADD3 R7, PT, PT, R2, R7, RZ ;  /* 0x0000000702077210 */ /* 0x008fca0007ffe0ff */
[----:B------:R-:W-:Y:S01]  /*0120*/  STG.E desc[UR4][R4.64], R7 ;  /* 0x0000000704007986 */ /* 0x000fe2000c101904 */
[----:B------:R-:W-:Y:S05]  /*0130*/  EXIT ;  /* 0x000000000000794d */ /* 0x000fea0003800000 */
.L_x_10:
        /* <DEDUP_REMOVED lines=12> */
.L_x_202:


//--------------------- .text._Z22scan_block_sums_kernelPiS_i --------------------------
	.section	.text._Z22scan_block_sums_kernelPiS_i,"ax",@progbits
	.align	128
        .global         _Z22scan_block_sums_kernelPiS_i
        .type           _Z22scan_block_sums_kernelPiS_i,@function
        .size           _Z22scan_block_sums_kernelPiS_i,(.L_x_203 - _Z22scan_block_sums_kernelPiS_i)
        .other          _Z22scan_block_sums_kernelPiS_i,@"STO_CUDA_ENTRY STV_DEFAULT"
_Z22scan_block_sums_kernelPiS_i:
.text._Z22scan_block_sums_kernelPiS_i:
[----:B------:R-:W-:Y:S01]  /*0000*/  LDC R1, c[0x0][0x37c] ;  /* 0x0000df00ff017b82 */ /* 0x000fe20000000800 */
[----:B------:R-:W0:Y:S01]  /*0010*/  S2R R7, SR_TID.X ;  /* 0x0000000000077919 */ /* 0x000e220000002100 */
[----:B------:R-:W0:Y:S01]  /*0020*/  LDCU UR4, c[0x0][0x390] ;  /* 0x00007200ff0477ac */ /* 0x000e220008000800 */
[----:B------:R-:W1:Y:S01]  /*0030*/  LDCU.64 UR6, c[0x0][0x358] ;  /* 0x00006b00ff0677ac */ /* 0x000e620008000a00 */
[----:B0-----:R-:W-:-:S13]  /*0040*/  ISETP.GE.AND P0, PT, R7, UR4, PT ;  /* 0x0000000407007c0c */ /* 0x001fda000bf06270 */
[----:B------:R-:W0:Y:S02]  /*0050*/  @!P0 LDC.64 R2, c[0x0][0x380] ;  /* 0x0000e000ff028b82 */ /* 0x000e240000000a00 */
[----:B0-----:R-:W-:-:S06]  /*0060*/  @!P0 IMAD.WIDE.U32 R2, R7, 0x4, R2 ;  /* 0x0000000407028825 */ /* 0x001fcc00078e0002 */
[----:B-1----:R-:W2:Y:S01]  /*0070*/  @!P0 LDG.E R3, desc[UR6][R2.64] ;  /* 0x0000000602038981 */ /* 0x002ea2000c1e1900 */
[----:B------:R-:W0:Y:S01]  /*0080*/  S2UR UR5, SR_CgaCtaId ;  /* 0x00000000000579c3 */ /* 0x000e220000008800 */
[----:B------:R-:W-:Y:S01]  /*0090*/  UMOV UR4, 0x400 ;  /* 0x0000040000047882 */ /* 0x000fe20000000000 */
[----:B------:R-:W1:Y:S02]  /*00a0*/  LDCU UR8, c[0x0][0x360] ;  /* 0x00006c00ff0877ac */ /* 0x000e640008000800 */
[----:B-1----:R-:W-:Y:S02]  /*00b0*/  UISETP.GE.U32.AND UP0, UPT, UR8, 0x2, UPT ;  /* 0x000000020800788c */ /* 0x002fe4000bf06070 */
[----:B0-----:R-:W-:-:S06]  /*00c0*/  ULEA UR4, UR5, UR4, 0x18 ;  /* 0x0000000405047291 */ /* 0x001fcc000f8ec0ff */
[----:B------:R-:W-:-:S05]  /*00d0*/  LEA R0, R7, UR4, 0x2 ;  /* 0x0000000407007c11 */ /* 0x000fca000f8e10ff */
[----:B--2---:R0:W-:Y:S04]  /*00e0*/  @!P0 STS [R0], R3 ;  /* 0x0000000300008388 */ /* 0x0041e80000000800 */
[----:B------:R0:W-:Y:S01]  /*00f0*/  @P0 STS [R0], RZ ;  /* 0x000000ff00000388 */ /* 0x0001e20000000800 */
[----:B------:R-:W-:Y:S06]  /*0100*/  BAR.SYNC.DEFER_BLOCKING 0x0 ;  /* 0x0000000000007b1d */ /* 0x000fec0000010000 */
[----:B------:R-:W-:Y:S05]  /*0110*/  BRA.U !UP0, `(.L_x_11) ;  /* 0x0000000108387547 */ /* 0x000fea000b800000 */
[----:B------:R-:W-:-:S05]  /*0120*/  UMOV UR5, 0x1 ;  /* 0x0000000100057882 */ /* 0x000fca0000000000 */
.L_x_12:
[----:B------:R-:W-:Y:S01]  /*0130*/  ISETP.GE.U32.AND P0, PT, R7, UR5, PT ;  /* 0x0000000507007c0c */ /* 0x000fe2000bf06070 */
[----:B------:R-:W-:-:S12]  /*0140*/  IMAD.MOV.U32 R2, RZ, RZ, RZ ;  /* 0x000000ffff027224 */ /* 0x000fd800078e00ff */
[----:B0-----:R-:W-:Y:S01]  /*0150*/  @P0 VIADD R3, R7, -UR5 ;  /* 0x8000000507030c36 */ /* 0x001fe20008000000 */
[----:B------:R-:W-:-:S04]  /*0160*/  USHF.L.U32 UR5, UR5, 0x1, URZ ;  /* 0x0000000105057899 */ /* 0x000fc800080006ff */
[----:B------:R-:W-:Y:S01]  /*0170*/  @P0 LEA R3, R3, UR4, 0x2 ;  /* 0x0000000403030c11 */ /* 0x000fe2000f8e10ff */
[----:B------:R-:W-:-:S04]  /*0180*/  UISETP.GE.U32.AND UP0, UPT, UR5, UR8, UPT ;  /* 0x000000080500728c */ /* 0x000fc8000bf06070 */
[----:B------:R-:W-:Y:S01]  /*0190*/  @P0 LDS R2, [R3] ;  /* 0x0000000003020984 */ /* 0x000fe20000000800 */
[----:B------:R-:W-:Y:S06]  /*01a0*/  BAR.SYNC.DEFER_BLOCKING 0x0 ;  /* 0x0000000000007b1d */ /* 0x000fec0000010000 */
[----:B-1----:R-:W0:Y:S02]  /*01b0*/  LDS R5, [R0] ;  /* 0x0000000000057984 */ /* 0x002e240000000800 */
[----:B0-----:R-:W-:-:S05]  /*01c0*/  IMAD.IADD R5, R5, 0x1, R2 ;  /* 0x0000000105057824 */ /* 0x001fca00078e0202 */
[----:B------:R1:W-:Y:S01]  /*01d0*/  STS [R0], R5 ;  /* 0x0000000500007388 */ /* 0x0003e20000000800 */
[----:B------:R-:W-:Y:S06]  /*01e0*/  BAR.SYNC.DEFER_BLOCKING 0x0 ;  /* 0x0000000000007b1d */ /* 0x000fec0000010000 */
[----:B------:R-:W-:Y:S05]  /*01f0*/  BRA.U !UP0, `(.L_x_12) ;  /* 0xfffffffd08cc7547 */ /* 0x000fea000b83ffff */
.L_x_11:
[----:B------:R-:W2:Y:S02]  /*0200*/  LDCU UR4, c[0x0][0x390] ;  /* 0x00007200ff0477ac */ /* 0x000ea40008000800 */
[----:B--2---:R-:W-:-:S13]  /*0210*/  ISETP.GE.AND P0, PT, R7, UR4, PT ;  /* 0x0000000407007c0c */ /* 0x004fda000bf06270 */
[----:B------:R-:W-:Y:S05]  /*0220*/  @P0 EXIT ;  /* 0x000000000000094d */ /* 0x000fea0003800000 */
[----:B-1----:R-:W1:Y:S01]  /*0230*/  LDS R5, [R0] ;  /* 0x0000000000057984 */ /* 0x002e620000000800 */
[----:B0-----:R-:W0:Y:S02]  /*0240*/  LDC.64 R2, c[0x0][0x388] ;  /* 0x0000e200ff027b82 */ /* 0x001e240000000a00 */
[----:B0-----:R-:W-:-:S05]  /*0250*/  IMAD.WIDE.U32 R2, R7, 0x4, R2 ;  /* 0x0000000407027825 */ /* 0x001fca00078e0002 */
[----:B-1----:R-:W-:Y:S01]  /*0260*/  STG.E desc[UR6][R2.64], R5 ;  /* 0x0000000502007986 */ /* 0x002fe2000c101906 */
[----:B------:R-:W-:Y:S05]  /*0270*/  EXIT ;  /* 0x000000000000794d */ /* 0x000fea0003800000 */
.L_x_13:
        /* <DEDUP_REMOVED lines=16> */
.L_x_203:


//--------------------- .text._Z23block_prefix_sum_kernelPiS_S_i --------------------------
	.section	.text._Z23block_prefix_sum_kernelPiS_S_i,"ax",@progbits
	.align	128
        .global         _Z23block_prefix_sum_kernelPiS_S_i
        .type           _Z23block_prefix_sum_kernelPiS_S_i,@function
        .size           _Z23block_prefix_sum_kernelPiS_S_i,(.L_x_204 - _Z23block_prefix_sum_kernelPiS_S_i)
        .other          _Z23block_prefix_sum_kernelPiS_S_i,@"STO_CUDA_ENTRY STV_DEFAULT"
_Z23block_prefix_sum_kernelPiS_S_i:
.text._Z23block_prefix_sum_kernelPiS_S_i:
[----:B------:R-:W-:Y:S01]  /*0000*/  LDC R1, c[0x0][0x37c] ;  /* 0x0000df00ff017b82 */ /* 0x000fe20000000800 */
[----:B------:R-:W0:Y:S01]  /*0010*/  S2R R4, SR_TID.X ;  /* 0x0000000000047919 */ /* 0x000e220000002100 */
[----:B------:R-:W0:Y:S01]  /*0020*/  LDCU UR6, c[0x0][0x360] ;  /* 0x00006c00ff0677ac */ /* 0x000e220008000800 */
[----:B------:R-:W0:Y:S01]  /*0030*/  S2R R9, SR_CTAID.X ;  /* 0x0000000000097919 */ /* 0x000e220000002500 */
[----:B------:R-:W1:Y:S01]  /*0040*/  LDCU UR4, c[0x0][0x398] ;  /* 0x00007300ff0477ac */ /* 0x000e620008000800 */
[----:B------:R-:W2:Y:S01]  /*0050*/  LDCU.64 UR8, c[0x0][0x358] ;  /* 0x00006b00ff0877ac */ /* 0x000ea20008000a00 */
[----:B0-----:R-:W-:-:S05]  /*0060*/  IMAD R5, R9, UR6, R4 ;  /* 0x0000000609057c24 */ /* 0x001fca000f8e0204 */
[----:B-1----:R-:W-:-:S13]  /*0070*/  ISETP.GE.AND P0, PT, R5, UR4, PT ;  /* 0x0000000405007c0c */ /* 0x002fda000bf06270 */
[----:B------:R-:W0:Y:S02]  /*0080*/  @!P0 LDC.64 R2, c[0x0][0x380] ;  /* 0x0000e000ff028b82 */ /* 0x000e240000000a00 */
[----:B0-----:R-:W-:-:S06]  /*0090*/  @!P0 IMAD.WIDE R2, R5, 0x4, R2 ;  /* 0x0000000405028825 */ /* 0x001fcc00078e0202 */
[----:B--2---:R-:W2:Y:S01]  /*00a0*/  @!P0 LDG.E R3, desc[UR8][R2.64] ;  /* 0x0000000802038981 */ /* 0x004ea2000c1e1900 */
[----:B------:R-:W0:Y:S01]  /*00b0*/  S2UR UR5, SR_CgaCtaId ;  /* 0x00000000000579c3 */ /* 0x000e220000008800 */
[----:B------:R-:W-:Y:S01]  /*00c0*/  UMOV UR4, 0x400 ;  /* 0x0000040000047882 */ /* 0x000fe20000000000 */
[----:B------:R-:W-:Y:S02]  /*00d0*/  UISETP.GE.U32.AND UP0, UPT, UR6, 0x2, UPT ;  /* 0x000000020600788c */ /* 0x000fe4000bf06070 */
[----:B0-----:R-:W-:-:S06]  /*00e0*/  ULEA UR4, UR5, UR4, 0x18 ;  /* 0x0000000405047291 */ /* 0x001fcc000f8ec0ff */
[----:B------:R-:W-:-:S05]  /*00f0*/  LEA R0, R4, UR4, 0x2 ;  /* 0x0000000404007c11 */ /* 0x000fca000f8e10ff */
[----:B--2---:R0:W-:Y:S04]  /*0100*/  @!P0 STS [R0], R3 ;  /* 0x0000000300008388 */ /* 0x0041e80000000800 */
[----:B------:R0:W-:Y:S01]  /*0110*/  @P0 STS [R0], RZ ;  /* 0x000000ff00000388 */ /* 0x0001e20000000800 */
[----:B------:R-:W-:Y:S06]  /*0120*/  BAR.SYNC.DEFER_BLOCKING 0x0 ;  /* 0x0000000000007b1d */ /* 0x000fec0000010000 */
[----:B------:R-:W-:Y:S05]  /*0130*/  BRA.U !UP0, `(.L_x_14) ;  /* 0x0000000108387547 */ /* 0x000fea000b800000 */
[----:B------:R-:W-:-:S05]  /*0140*/  UMOV UR5, 0x1 ;  /* 0x0000000100057882 */ /* 0x000fca0000000000 */
.L_x_15:
[----:B------:R-:W-:Y:S01]  /*0150*/  ISETP.GE.U32.AND P0, PT, R4, UR5, PT ;  /* 0x0000000504007c0c */ /* 0x000fe2000bf06070 */
[----:B------:R-:W-:-:S12]  /*0160*/  HFMA2 R2, -RZ, RZ, 0, 0 ;  /* 0x00000000ff027431 */ /* 0x000fd800000001ff */
        /* <DEDUP_REMOVED lines=11> */
.L_x_14:
[----:B------:R-:W2:Y:S02]  /*0220*/  LDCU UR4, c[0x0][0x398] ;  /* 0x00007300ff0477ac */ /* 0x000ea40008000800 */
[----:B--2---:R-:W-:Y:S01]  /*0230*/  ISETP.GE.AND P1, PT, R5, UR4, PT ;  /* 0x0000000405007c0c */ /* 0x004fe2000bf26270 */
[----:B------:R-:W-:-:S06]  /*0240*/  UIADD3 UR4, UPT, UPT, UR6, -0x1, URZ ;  /* 0xffffffff06047890 */ /* 0x000fcc000fffe0ff */
[----:B------:R-:W-:-:S06]  /*0250*/  ISETP.NE.OR P0, PT, R4, UR4, P1 ;  /* 0x0000000404007c0c */ /* 0x000fcc0008f05670 */
[----:B-1----:R-:W1:Y:S01]  /*0260*/  @!P1 LDS R7, [R0] ;  /* 0x0000000000079984 */ /* 0x002e620000000800 */
[----:B0-----:R-:W0:Y:S02]  /*0270*/  @!P1 LDC.64 R2, c[0x0][0x388] ;  /* 0x0000e200ff029b82 */ /* 0x001e240000000a00 */
[----:B0-----:R-:W-:-:S05]  /*0280*/  @!P1 IMAD.WIDE R2, R5, 0x4, R2 ;  /* 0x0000000405029825 */ /* 0x001fca00078e0202 */
[----:B-1----:R0:W-:Y:S01]  /*0290*/  @!P1 STG.E desc[UR8][R2.64], R7 ;  /* 0x0000000702009986 */ /* 0x0021e2000c101908 */
[----:B------:R-:W-:Y:S05]  /*02a0*/  @P0 EXIT ;  /* 0x000000000000094d */ /* 0x000fea0003800000 */
[----:B------:R-:W1:Y:S01]  /*02b0*/  LDS R5, [R0] ;  /* 0x0000000000057984 */ /* 0x000e620000000800 */
[----:B0-----:R-:W0:Y:S02]  /*02c0*/  LDC.64 R2, c[0x0][0x390] ;  /* 0x0000e400ff027b82 */ /* 0x001e240000000a00 */
[----:B0-----:R-:W-:-:S05]  /*02d0*/  IMAD.WIDE.U32 R2, R9, 0x4, R2 ;  /* 0x0000000409027825 */ /* 0x001fca00078e0002 */
[----:B-1----:R-:W-:Y:S01]  /*02e0*/  STG.E desc[UR8][R2.64], R5 ;  /* 0x0000000502007986 */ /* 0x002fe2000c101908 */
[----:B------:R-:W-:Y:S05]  /*02f0*/  EXIT ;  /* 0x000000000000794d */ /* 0x000fea0003800000 */
.L_x_16:
        /* <DEDUP_REMOVED lines=16> */
.L_x_204:


//--------------------- .text._Z15mark_newverticeiPiS_ --------------------------
	.section	.text._Z15mark_newverticeiPiS_,"ax",@progbits
	.align	128
        .global         _Z15mark_newverticeiPiS_
        .type           _Z15mark_newverticeiPiS_,@function
        .size           _Z15mark_newverticeiPiS_,(.L_x_205 - _Z15mark_newverticeiPiS_)
        .other          _Z15mark_newverticeiPiS_,@"STO_CUDA_ENTRY STV_DEFAULT"
_Z15mark_newverticeiPiS_:
.text._Z15mark_newverticeiPiS_:
        /* <DEDUP_REMOVED lines=9> */
[----:B------:R-:W1:Y:S01]  /*0090*/  LDCU.64 UR4, c[0x0][0x358] ;  /* 0x00006b00ff0477ac */ /* 0x000e620008000a00 */
[----:B0-----:R-:W-:-:S06]  /*00a0*/  IMAD.WIDE R2, R5, 0x4, R2 ;  /* 0x0000000405027825 */ /* 0x001fcc00078e0202 */
[----:B------:R-:W0:Y:S01]  /*00b0*/  LDC.64 R4, c[0x0][0x390] ;  /* 0x0000e400ff047b82 */ /* 0x000e220000000a00 */
[----:B-1----:R-:W0:Y:S01]  /*00c0*/  LDG.E R3, desc[UR4][R2.64] ;  /* 0x0000000402037981 */ /* 0x002e22000c1e1900 */
[----:B------:R-:W-:Y:S02]  /*00d0*/  HFMA2 R7, -RZ, RZ, 0, 5.9604644775390625e-08 ;  /* 0x00000001ff077431 */ /* 0x000fe400000001ff */
[----:B0-----:R-:W-:-:S05]  /*00e0*/  IMAD.WIDE R4, R3, 0x4, R4 ;  /* 0x0000000403047825 */ /* 0x001fca00078e0204 */
[----:B------:R-:W-:Y:S01]  /*00f0*/  STG.E desc[UR4][R4.64], R7 ;  /* 0x0000000704007986 */ /* 0x000fe2000c101904 */
[----:B------:R-:W-:Y:S05]  /*0100*/  EXIT ;  /* 0x000000000000794d */ /* 0x000fea0003800000 */
.L_x_17:
        /* <DEDUP_REMOVED lines=15> */
.L_x_205:


//--------------------- .text._Z13markComponentiP4EdgePiS1_ --------------------------
	.section	.text._Z13markComponentiP4EdgePiS1_,"ax",@progbits
	.align	128
        .global         _Z13markComponentiP4EdgePiS1_
        .type           _Z13markComponentiP4EdgePiS1_,@function
        .size           _Z13markComponentiP4EdgePiS1_,(.L_x_206 - _Z13markComponentiP4EdgePiS1_)
        .other          _Z13markComponentiP4EdgePiS1_,@"STO_CUDA_ENTRY STV_DEFAULT"
_Z13markComponentiP4EdgePiS1_:
.text._Z13markComponentiP4EdgePiS1_:
        /* <DEDUP_REMOVED lines=10> */
[----:B0-----:R-:W-:-:S05]  /*00a0*/  IMAD.WIDE R2, R7, 0x10, R2 ;  /* 0x0000001007027825 */ /* 0x001fca00078e0202 */
[----:B-1----:R-:W2:Y:S02]  /*00b0*/  LDG.E R0, desc[UR4][R2.64] ;  /* 0x0000000402007981 */ /* 0x002ea4000c1e1900 */
[----:B--2---:R-:W-:-:S13]  /*00c0*/  ISETP.NE.AND P0, PT, R0, -0x1, PT ;  /* 0xffffffff0000780c */ /* 0x004fda0003f05270 */
[----:B------:R-:W-:Y:S05]  /*00d0*/  @!P0 EXIT ;  /* 0x000000000000894d */ /* 0x000fea0003800000 */
[----:B------:R-:W2:Y:S02]  /*00e0*/  LDG.E R2, desc[UR4][R2.64+0x4] ;  /* 0x0000040402027981 */ /* 0x000ea4000c1e1900 */
[----:B--2---:R-:W-:-:S13]  /*00f0*/  ISETP.NE.AND P0, PT, R2, -0x1, PT ;  /* 0xffffffff0200780c */ /* 0x004fda0003f05270 */
[----:B------:R-:W-:Y:S05]  /*0100*/  @!P0 EXIT ;  /* 0x000000000000894d */ /* 0x000fea0003800000 */
[----:B------:R-:W0:Y:S02]  /*0110*/  LDC.64 R4, c[0x0][0x390] ;  /* 0x0000e400ff047b82 */ /* 0x000e240000000a00 */
[----:B0-----:R-:W-:-:S05]  /*0120*/  IMAD.WIDE R2, R7, 0x4, R4 ;  /* 0x0000000407027825 */ /* 0x001fca00078e0204 */
[----:B------:R-:W2:Y:S02]  /*0130*/  LDG.E R7, desc[UR4][R2.64] ;  /* 0x0000000402077981 */ /* 0x000ea4000c1e1900 */
[----:B--2---:R-:W-:-:S05]  /*0140*/  IMAD.WIDE R4, R7, 0x4, R4 ;  /* 0x0000000407047825 */ /* 0x004fca00078e0204 */
[----:B------:R-:W2:Y:S02]  /*0150*/  LDG.E R0, desc[UR4][R4.64] ;  /* 0x0000000404007981 */ /* 0x000ea4000c1e1900 */
[----:B--2---:R-:W-:-:S13]  /*0160*/  ISETP.NE.AND P0, PT, R7, R0, PT ;  /* 0x000000000700720c */ /* 0x004fda0003f05270 */
[----:B------:R-:W-:Y:S05]  /*0170*/  @!P0 EXIT ;  /* 0x000000000000894d */ /* 0x000fea0003800000 */
[----:B------:R-:W0:Y:S01]  /*0180*/  LDC.64 R4, c[0x0][0x398] ;  /* 0x0000e600ff047b82 */ /* 0x000e220000000a00 */
[----:B------:R-:W-:Y:S01]  /*0190*/  HFMA2 R7, -RZ, RZ, 0, 5.9604644775390625e-08 ;  /* 0x00000001ff077431 */ /* 0x000fe200000001ff */
[----:B------:R-:W-:Y:S04]  /*01a0*/  STG.E desc[UR4][R2.64], R0 ;  /* 0x0000000002007986 */ /* 0x000fe8000c101904 */
[----:B0-----:R-:W-:Y:S01]  /*01b0*/  STG.E desc[UR4][R4.64], R7 ;  /* 0x0000000704007986 */ /* 0x001fe2000c101904 */
[----:B------:R-:W-:Y:S05]  /*01c0*/  EXIT ;  /* 0x000000000000794d */ /* 0x000fea0003800000 */
.L_x_18:
        /* <DEDUP_REMOVED lines=11> */
.L_x_206:


//--------------------- .text._Z17markInitComponentiP4EdgePi --------------------------
	.section	.text._Z17markInitComponentiP4EdgePi,"ax",@progbits
	.align	128
        .global         _Z17markInitComponentiP4EdgePi
        .type           _Z17markInitComponentiP4EdgePi,@function
        .size           _Z17markInitComponentiP4EdgePi,(.L_x_207 - _Z17markInitComponentiP4EdgePi)
        .other          _Z17markInitComponentiP4EdgePi,@"STO_CUDA_ENTRY STV_DEFAULT"
_Z17markInitComponentiP4EdgePi:
.text._Z17markInitComponentiP4EdgePi:
        /* <DEDUP_REMOVED lines=11> */
[----:B-1----:R-:W2:Y:S01]  /*00b0*/  LDG.E R0, desc[UR4][R2.64] ;  /* 0x0000000402007981 */ /* 0x002ea2000c1e1900 */
[----:B------:R-:W-:Y:S01]  /*00c0*/  BSSY.RECONVERGENT B0, `(.L_x_19) ;  /* 0x000000c000007945 */ /* 0x000fe20003800200 */
[----:B--2---:R-:W-:-:S13]  /*00d0*/  ISETP.NE.AND P0, PT, R0, -0x1, PT ;  /* 0xffffffff0000780c */ /* 0x004fda0003f05270 */
[----:B------:R-:W-:Y:S05]  /*00e0*/  @!P0 BRA `(.L_x_20) ;  /* 0x0000000000088947 */ /* 0x000fea0003800000 */
[----:B------:R0:W5:Y:S01]  /*00f0*/  LDG.E R5, desc[UR4][R2.64+0x4] ;  /* 0x0000040402057981 */ /* 0x000162000c1e1900 */
[----:B------:R-:W-:Y:S05]  /*0100*/  BRA `(.L_x_21) ;  /* 0x00000000001c7947 */ /* 0x000fea0003800000 */
.L_x_20:
[----:B------:R-:W2:Y:S02]  /*0110*/  LDG.E R2, desc[UR4][R2.64+0x4] ;  /* 0x0000040402027981 */ /* 0x000ea4000c1e1900 */
[----:B--2---:R-:W-:-:S13]  /*0120*/  ISETP.NE.AND P0, PT, R2, -0x1, PT ;  /* 0xffffffff0200780c */ /* 0x004fda0003f05270 */
[----:B------:R-:W0:Y:S02]  /*0130*/  @!P0 LDC.64 R4, c[0x0][0x390] ;  /* 0x0000e400ff048b82 */ /* 0x000e240000000a00 */
[----:B0-----:R-:W-:-:S05]  /*0140*/  @!P0 IMAD.WIDE R4, R7, 0x4, R4 ;  /* 0x0000000407048825 */ /* 0x001fca00078e0204 */
[----:B------:R0:W-:Y:S01]  /*0150*/  @!P0 STG.E desc[UR4][R4.64], R7 ;  /* 0x0000000704008986 */ /* 0x0001e2000c101904 */
[----:B------:R-:W-:Y:S05]  /*0160*/  @!P0 EXIT ;  /* 0x000000000000894d */ /* 0x000fea0003800000 */
[----:B0-----:R-:W-:-:S07]  /*0170*/  MOV R5, R2 ;  /* 0x0000000200057202 */ /* 0x001fce0000000f00 */
.L_x_21:
[----:B------:R-:W-:Y:S05]  /*0180*/  BSYNC.RECONVERGENT B0 ;  /* 0x0000000000007941 */ /* 0x000fea0003800200 */
.L_x_19:
[----:B0-----:R-:W0:Y:S02]  /*0190*/  LDC.64 R2, c[0x0][0x390] ;  /* 0x0000e400ff027b82 */ /* 0x001e240000000a00 */
[----:B0-----:R-:W-:-:S05]  /*01a0*/  IMAD.WIDE R2, R7, 0x4, R2 ;  /* 0x0000000407027825 */ /* 0x001fca00078e0202 */
[----:B-----5:R-:W-:Y:S01]  /*01b0*/  STG.E desc[UR4][R2.64], R5 ;  /* 0x0000000502007986 */ /* 0x020fe2000c101904 */
[----:B------:R-:W-:Y:S05]  /*01c0*/  EXIT ;  /* 0x000000000000794d */ /* 0x000fea0003800000 */
.L_x_22:
        /* <DEDUP_REMOVED lines=11> */
.L_x_207:


//--------------------- .text._Z10removeEdgeiP4EdgePl --------------------------
	.section	.text._Z10removeEdgeiP4EdgePl,"ax",@progbits
	.align	128
        .global         _Z10removeEdgeiP4EdgePl
        .type           _Z10removeEdgeiP4EdgePl,@function
        .size           _Z10removeEdgeiP4EdgePl,(.L_x_208 - _Z10removeEdgeiP4EdgePl)
        .other          _Z10removeEdgeiP4EdgePl,@"STO_CUDA_ENTRY STV_DEFAULT"
_Z10removeEdgeiP4EdgePl:
.text._Z10removeEdgeiP4EdgePl:
        /* <DEDUP_REMOVED lines=8> */
[----:B------:R-:W-:Y:S01]  /*0080*/  UISETP.GE.AND UP0, UPT, UR6, 0x1, UPT ;  /* 0x000000010600788c */ /* 0x000fe2000bf06270 */
[----:B------:R-:W0:Y:S08]  /*0090*/  LDCU.64 UR4, c[0x0][0x358] ;  /* 0x00006b00ff0477ac */ /* 0x000e300008000a00 */
[----:B------:R-:W-:Y:S05]  /*00a0*/  BRA.U !UP0, `(.L_x_23) ;  /* 0x0000000108707547 */ /* 0x000fea000b800000 */
[----:B------:R-:W1:Y:S01]  /*00b0*/  LDC.64 R2, c[0x0][0x388] ;  /* 0x0000e200ff027b82 */ /* 0x000e620000000a00 */
[----:B------:R-:W2:Y:S07]  /*00c0*/  LDCU UR6, c[0x0][0x380] ;  /* 0x00007000ff0677ac */ /* 0x000eae0008000800 */
[----:B------:R-:W3:Y:S01]  /*00d0*/  LDC.64 R6, c[0x0][0x388] ;  /* 0x0000e200ff067b82 */ /* 0x000ee20000000a00 */
[----:B-1----:R-:W-:-:S05]  /*00e0*/  IMAD.WIDE R2, R9, 0x10, R2 ;  /* 0x0000001009027825 */ /* 0x002fca00078e0202 */
[----:B0-----:R0:W5:Y:S01]  /*00f0*/  LDG.E R0, desc[UR4][R2.64+0x4] ;  /* 0x0000040402007981 */ /* 0x001162000c1e1900 */
[----:B------:R-:W-:Y:S01]  /*0100*/  BSSY.RECONVERGENT B0, `(.L_x_23) ;  /* 0x0000016000007945 */ /* 0x000fe20003800200 */
[----:B--2---:R-:W-:-:S07]  /*0110*/  IMAD.MOV.U32 R11, RZ, RZ, RZ ;  /* 0x000000ffff0b7224 */ /* 0x004fce00078e00ff */
.L_x_27:
[----:B---3--:R-:W-:-:S05]  /*0120*/  IMAD.WIDE.U32 R4, R11, 0x10, R6 ;  /* 0x000000100b047825 */ /* 0x008fca00078e0006 */
[----:B------:R-:W2:Y:S01]  /*0130*/  LDG.E R13, desc[UR4][R4.64] ;  /* 0x00000004040d7981 */ /* 0x000ea2000c1e1900 */
[----:B------:R-:W-:Y:S01]  /*0140*/  BSSY.RELIABLE B1, `(.L_x_24) ;  /* 0x0000009000017945 */ /* 0x000fe20003800100 */
[----:B--2--5:R-:W-:-:S13]  /*0150*/  ISETP.NE.AND P0, PT, R13, R0, PT ;  /* 0x000000000d00720c */ /* 0x024fda0003f05270 */
[----:B------:R-:W-:Y:S05]  /*0160*/  @P0 BRA `(.L_x_25) ;  /* 0x0000000000180947 */ /* 0x000fea0003800000 */
[----:B------:R-:W2:Y:S04]  /*0170*/  LDG.E R5, desc[UR4][R4.64+0x4] ;  /* 0x0000040404057981 */ /* 0x000ea8000c1e1900 */
[----:B------:R-:W3:Y:S01]  /*0180*/  LDG.E R8, desc[UR4][R2.64] ;  /* 0x0000000402087981 */ /* 0x000ee2000c1e1900 */
[----:B--2---:R-:W-:-:S04]  /*0190*/  ISETP.GE.AND P0, PT, R5, R0, PT ;  /* 0x000000000500720c */ /* 0x004fc80003f06270 */
[----:B---3--:R-:W-:-:S13]  /*01a0*/  ISETP.NE.OR P0, PT, R5, R8, P0 ;  /* 0x000000080500720c */ /* 0x008fda0000705670 */
[----:B------:R-:W-:Y:S05]  /*01b0*/  @!P0 BREAK.RELIABLE B1 ;  /* 0x0000000000018942 */ /* 0x000fea0003800100 */
[----:B------:R-:W-:Y:S05]  /*01c0*/  @!P0 BRA `(.L_x_26) ;  /* 0x0000000000148947 */ /* 0x000fea0003800000 */
.L_x_25:
[----:B------:R-:W-:Y:S05]  /*01d0*/  BSYNC.RELIABLE B1 ;  /* 0x0000000000017941 */ /* 0x000fea0003800100 */
.L_x_24:
[----:B------:R-:W-:-:S05]  /*01e0*/  VIADD R11, R11, 0x1 ;  /* 0x000000010b0b7836 */ /* 0x000fca0000000000 */
[----:B------:R-:W-:-:S13]  /*01f0*/  ISETP.NE.AND P0, PT, R11, UR6, PT ;  /* 0x000000060b007c0c */ /* 0x000fda000bf05270 */
[----:B------:R-:W-:Y:S05]  /*0200*/  @P0 BRA `(.L_x_27) ;  /* 0xfffffffc00c40947 */ /* 0x000fea000383ffff */
[----:B------:R-:W-:Y:S05]  /*0210*/  BRA `(.L_x_28) ;  /* 0x0000000000107947 */ /* 0x000fea0003800000 */
.L_x_26:
[----:B------:R-:W-:Y:S01]  /*0220*/  IMAD.MOV.U32 R5, RZ, RZ, -0x1 ;  /* 0xffffffffff057424 */ /* 0x000fe200078e00ff */
[----:B------:R1:W-:Y:S04]  /*0230*/  STG.E desc[UR4][R2.64+0x8], RZ ;  /* 0x000008ff02007986 */ /* 0x0003e8000c101904 */
[----:B------:R1:W-:Y:S04]  /*0240*/  STG.E desc[UR4][R2.64], R5 ;  /* 0x0000000502007986 */ /* 0x0003e8000c101904 */
[----:B------:R1:W-:Y:S02]  /*0250*/  STG.E desc[UR4][R2.64+0x4], R5 ;  /* 0x0000040502007986 */ /* 0x0003e4000c101904 */
.L_x_28:
[----:B------:R-:W-:Y:S05]  /*0260*/  BSYNC.RECONVERGENT B0 ;  /* 0x0000000000007941 */ /* 0x000fea0003800200 */
.L_x_23:
[----:B01----:R-:W0:Y:S02]  /*0270*/  LDC.64 R2, c[0x0][0x388] ;  /* 0x0000e200ff027b82 */ /* 0x003e240000000a00 */
[----:B0-----:R-:W-:-:S05]  /*0280*/  IMAD.WIDE R6, R9, 0x10, R2 ;  /* 0x0000001009067825 */ /* 0x001fca00078e0202 */
[----:B------:R-:W2:Y:S02]  /*0290*/  LDG.E R0, desc[UR4][R6.64] ;  /* 0x0000000406007981 */ /* 0x000ea4000c1e1900 */
[----:B--2---:R-:W-:-:S13]  /*02a0*/  ISETP.NE.AND P0, PT, R0, -0x1, PT ;  /* 0xffffffff0000780c */ /* 0x004fda0003f05270 */
[----:B------:R-:W-:Y:S05]  /*02b0*/  @!P0 EXIT ;  /* 0x000000000000894d */ /* 0x000fea0003800000 */
[----:B------:R-:W2:Y:S02]  /*02c0*/  LDG.E R0, desc[UR4][R6.64+0x4] ;  /* 0x0000040406007981 */ /* 0x000ea4000c1e1900 */
[----:B--2---:R-:W-:-:S13]  /*02d0*/  ISETP.NE.AND P0, PT, R0, -0x1, PT ;  /* 0xffffffff0000780c */ /* 0x004fda0003f05270 */
[----:B------:R-:W-:Y:S05]  /*02e0*/  @!P0 EXIT ;  /* 0x000000000000894d */ /* 0x000fea0003800000 */
[----:B------:R-:W2:Y:S01]  /*02f0*/  LDG.E R2, desc[UR4][R6.64+0x8] ;  /* 0x0000080406027981 */ /* 0x000ea2000c1e1900 */
[----:B------:R-:W0:Y:S01]  /*0300*/  LDC.64 R4, c[0x0][0x390] ;  /* 0x0000e400ff047b82 */ /* 0x000e220000000a00 */
[----:B--2---:R-:W-:-:S05]  /*0310*/  SHF.R.S32.HI R3, RZ, 0x1f, R2 ;  /* 0x0000001fff037819 */ /* 0x004fca0000011402 */
[----:B0-----:R-:W-:Y:S01]  /*0320*/  REDG.E.ADD.64.STRONG.GPU desc[UR4][R4.64], R2 ;  /* 0x000000020400798e */ /* 0x001fe2000c12e504 */
[----:B------:R-:W-:Y:S05]  /*0330*/  EXIT ;  /* 0x000000000000794d */ /* 0x000fea0003800000 */
.L_x_29:
        /* <DEDUP_REMOVED lines=12> */
.L_x_208:


//--------------------- .text._Z12find_minedgePiS_S_S_iP4Edge --------------------------
	.section	.text._Z12find_minedgePiS_S_S_iP4Edge,"ax",@progbits
	.align	128
        .global         _Z12find_minedgePiS_S_S_iP4Edge
        .type           _Z12find_minedgePiS_S_S_iP4Edge,@function
        .size           _Z12find_minedgePiS_S_S_iP4Edge,(.L_x_209 - _Z12find_minedgePiS_S_S_iP4Edge)
        .other          _Z12find_minedgePiS_S_S_iP4Edge,@"STO_CUDA_ENTRY STV_DEFAULT"
_Z12find_minedgePiS_S_S_iP4Edge:
.text._Z12find_minedgePiS_S_S_iP4Edge:
        /* <DEDUP_REMOVED lines=12> */
[----:B-1----:R-:W3:Y:S01]  /*00c0*/  LDG.E R9, desc[UR4][R2.64] ;  /* 0x0000000402097981 */ /* 0x002ee2000c1e1900 */
[----:B------:R-:W-:Y:S01]  /*00d0*/  BSSY.RECONVERGENT B0, `(.L_x_30) ;  /* 0x00000ad000007945 */ /* 0x000fe20003800200 */
[----:B------:R-:W-:Y:S02]  /*00e0*/  IMAD.MOV.U32 R5, RZ, RZ, -0x1 ;  /* 0xffffffffff057424 */ /* 0x000fe400078e00ff */
[----:B------:R-:W-:Y:S01]  /*00f0*/  IMAD.MOV.U32 R4, RZ, RZ, 0x7fffffff ;  /* 0x7fffffffff047424 */ /* 0x000fe200078e00ff */
[----:B---3--:R-:W-:-:S13]  /*0100*/  ISETP.GE.AND P0, PT, R9, 0x1, PT ;  /* 0x000000010900780c */ /* 0x008fda0003f06270 */
[----:B--2---:R-:W-:Y:S05]  /*0110*/  @!P0 BRA `(.L_x_31) ;  /* 0x0000000800a08947 */ /* 0x004fea0003800000 */
[----:B------:R-:W-:-:S05]  /*0120*/  IMAD.WIDE R2, R0, 0x4, R6 ;  /* 0x0000000400027825 */ /* 0x000fca00078e0206 */
[----:B------:R-:W2:Y:S01]  /*0130*/  LDG.E R6, desc[UR4][R2.64] ;  /* 0x0000000402067981 */ /* 0x000ea2000c1e1900 */
[----:B------:R-:W-:Y:S01]  /*0140*/  BSSY.RECONVERGENT B1, `(.L_x_32) ;  /* 0x0000055000017945 */ /* 0x000fe20003800200 */
[----:B------:R-:W-:Y:S02]  /*0150*/  IMAD.MOV.U32 R5, RZ, RZ, -0x1 ;  /* 0xffffffffff057424 */ /* 0x000fe400078e00ff */
[----:B--2---:R-:W-:-:S05]  /*0160*/  VIADD R4, R6, 0x1 ;  /* 0x0000000106047836 */ /* 0x004fca0000000000 */
[----:B------:R-:W-:Y:S01]  /*0170*/  VIADDMNMX R9, R9, R6, R4, !PT ;  /* 0x0000000609097246 */ /* 0x000fe20007800104 */
[----:B------:R-:W-:-:S04]  /*0180*/  IMAD.MOV.U32 R4, RZ, RZ, 0x7fffffff ;  /* 0x7fffffffff047424 */ /* 0x000fc800078e00ff */
[----:B------:R-:W-:Y:S02]  /*0190*/  IMAD.IADD R7, R9, 0x1, -R6 ;  /* 0x0000000109077824 */ /* 0x000fe400078e0a06 */
[----:B------:R-:W-:-:S03]  /*01a0*/  IMAD.IADD R9, R6, 0x1, -R9 ;  /* 0x0000000106097824 */ /* 0x000fc600078e0a09 */
[----:B------:R-:W-:Y:S02]  /*01b0*/  LOP3.LUT R8, R7, 0xf, RZ, 0xc0, !PT ;  /* 0x0000000f07087812 */ /* 0x000fe400078ec0ff */
[----:B------:R-:W-:Y:S02]  /*01c0*/  ISETP.GT.U32.AND P1, PT, R9, -0x10, PT ;  /* 0xfffffff00900780c */ /* 0x000fe40003f24070 */
[----:B------:R-:W-:-:S11]  /*01d0*/  ISETP.NE.AND P0, PT, R8, RZ, PT ;  /* 0x000000ff0800720c */ /* 0x000fd60003f05270 */
[----:B------:R-:W-:Y:S05]  /*01e0*/  @P1 BRA `(.L_x_33) ;  /* 0x0000000400281947 */ /* 0x000fea0003800000 */
[----:B------:R-:W-:Y:S01]  /*01f0*/  LOP3.LUT R9, R7, 0xfffffff0, RZ, 0xc0, !PT ;  /* 0xfffffff007097812 */ /* 0x000fe200078ec0ff */
[----:B------:R-:W-:Y:S02]  /*0200*/  IMAD.MOV.U32 R4, RZ, RZ, 0x7fffffff ;  /* 0x7fffffffff047424 */ /* 0x000fe400078e00ff */
[----:B------:R-:W-:Y:S02]  /*0210*/  IMAD.MOV.U32 R5, RZ, RZ, -0x1 ;  /* 0xffffffffff057424 */ /* 0x000fe400078e00ff */
[----:B------:R-:W-:-:S07]  /*0220*/  IMAD.MOV R9, RZ, RZ, -R9 ;  /* 0x000000ffff097224 */ /* 0x000fce00078e0a09 */
.L_x_34:
[----:B------:R-:W0:Y:S02]  /*0230*/  LDC.64 R2, c[0x0][0x398] ;  /* 0x0000e600ff027b82 */ /* 0x000e240000000a00 */
[----:B0-----:R-:W-:-:S05]  /*0240*/  IMAD.WIDE R2, R6, 0x4, R2 ;  /* 0x0000000406027825 */ /* 0x001fca00078e0202 */
[----:B------:R-:W2:Y:S04]  /*0250*/  LDG.E R23, desc[UR4][R2.64] ;  /* 0x0000000402177981 */ /* 0x000ea8000c1e1900 */
[----:B------:R-:W3:Y:S04]  /*0260*/  LDG.E R25, desc[UR4][R2.64+0x4] ;  /* 0x0000040402197981 */ /* 0x000ee8000c1e1900 */
[----:B------:R-:W4:Y:S04]  /*0270*/  LDG.E R27, desc[UR4][R2.64+0x8] ;  /* 0x00000804021b7981 */ /* 0x000f28000c1e1900 */
[----:B------:R-:W5:Y:S04]  /*0280*/  LDG.E R29, desc[UR4][R2.64+0xc] ;  /* 0x00000c04021d7981 */ /* 0x000f68000c1e1900 */
        /* <DEDUP_REMOVED lines=11> */
[----:B------:R0:W5:Y:S01]  /*0340*/  LDG.E R21, desc[UR4][R2.64+0x3c] ;  /* 0x00003c0402157981 */ /* 0x000162000c1e1900 */
[----:B------:R-:W-:Y:S01]  /*0350*/  VIADD R9, R9, 0x10 ;  /* 0x0000001009097836 */ /* 0x000fe20000000000 */
[----:B--2---:R-:W-:-:S02]  /*0360*/  VIMNMX R22, PT, PT, R23, R4, PT ;  /* 0x0000000417167248 */ /* 0x004fc40003fe0100 */
[----:B------:R-:W-:Y:S02]  /*0370*/  ISETP.GE.AND P2, PT, R23, R4, PT ;  /* 0x000000041700720c */ /* 0x000fe40003f46270 */
[----:B---3--:R-:W-:Y:S02]  /*0380*/  ISETP.GE.AND P1, PT, R25, R22, PT ;  /* 0x000000161900720c */ /* 0x008fe40003f26270 */
[----:B------:R-:W-:Y:S02]  /*0390*/  VIMNMX R22, PT, PT, R22, R25, PT ;  /* 0x0000001916167248 */ /* 0x000fe40003fe0100 */
[----:B------:R-:W-:Y:S02]  /*03a0*/  SEL R5, R6, R5, !P2 ;  /* 0x0000000506057207 */ /* 0x000fe40005000000 */
[----:B----4-:R-:W-:Y:S02]  /*03b0*/  VIMNMX R24, PT, PT, R22, R27, PT ;  /* 0x0000001b16187248 */ /* 0x010fe40003fe0100 */
[----:B------:R-:W-:-:S02]  /*03c0*/  ISETP.GE.AND P4, PT, R27, R22, PT ;  /* 0x000000161b00720c */ /* 0x000fc40003f86270 */
[----:B-----5:R-:W-:Y:S02]  /*03d0*/  VIMNMX R23, PT, PT, R24, R29, PT ;  /* 0x0000001d18177248 */ /* 0x020fe40003fe0100 */
[----:B------:R-:W-:Y:S01]  /*03e0*/  ISETP.GE.AND P3, PT, R29, R24, PT ;  /* 0x000000181d00720c */ /* 0x000fe20003f66270 */
[----:B------:R-:W-:Y:S01]  /*03f0*/  @!P1 VIADD R5, R6, 0x1 ;  /* 0x0000000106059836 */ /* 0x000fe20000000000 */
[----:B------:R-:W-:Y:S02]  /*0400*/  VIMNMX R25, PT, PT, R23, R10, PT ;  /* 0x0000000a17197248 */ /* 0x000fe40003fe0100 */
[----:B------:R-:W-:Y:S02]  /*0410*/  ISETP.GE.AND P2, PT, R10, R23, PT ;  /* 0x000000170a00720c */ /* 0x000fe40003f46270 */
[----:B0-----:R-:W-:Y:S02]  /*0420*/  VIMNMX R2, PT, PT, R25, R20, PT ;  /* 0x0000001419027248 */ /* 0x001fe40003fe0100 */
[----:B------:R-:W-:Y:S01]  /*0430*/  ISETP.GE.AND P1, PT, R20, R25, PT ;  /* 0x000000191400720c */ /* 0x000fe20003f26270 */
[----:B------:R-:W-:Y:S01]  /*0440*/  @!P4 VIADD R5, R6, 0x2 ;  /* 0x000000020605c836 */ /* 0x000fe20000000000 */
[----:B------:R-:W-:-:S02]  /*0450*/  VIMNMX R3, PT, PT, R2, R19, PT ;  /* 0x0000001302037248 */ /* 0x000fc40003fe0100 */
[----:B------:R-:W-:Y:S01]  /*0460*/  ISETP.GE.AND P4, PT, R19, R2, PT ;  /* 0x000000021300720c */ /* 0x000fe20003f86270 */
[----:B------:R-:W-:Y:S01]  /*0470*/  @!P3 VIADD R5, R6, 0x3 ;  /* 0x000000030605b836 */ /* 0x000fe20000000000 */
[----:B------:R-:W-:Y:S02]  /*0480*/  VIMNMX R2, PT, PT, R3, R18, PT ;  /* 0x0000001203027248 */ /* 0x000fe40003fe0100 */
[----:B------:R-:W-:Y:S01]  /*0490*/  ISETP.GE.AND P3, PT, R18, R3, PT ;  /* 0x000000031200720c */ /* 0x000fe20003f66270 */
[----:B------:R-:W-:Y:S01]  /*04a0*/  @!P2 VIADD R5, R6, 0x4 ;  /* 0x000000040605a836 */ /* 0x000fe20000000000 */
[----:B------:R-:W-:Y:S02]  /*04b0*/  VIMNMX R3, PT, PT, R2, R17, PT ;  /* 0x0000001102037248 */ /* 0x000fe40003fe0100 */
        /* <DEDUP_REMOVED lines=14> */
[----:B------:R-:W-:Y:S02]  /*05a0*/  ISETP.GE.AND P1, PT, R12, R3, PT ;  /* 0x000000030c00720c */ /* 0x000fe40003f26270 */
[----:B------:R-:W-:Y:S01]  /*05b0*/  VIMNMX R2, PT, PT, R3, R12, PT ;  /* 0x0000000c03027248 */ /* 0x000fe20003fe0100 */
[----:B------:R-:W-:-:S03]  /*05c0*/  @!P4 VIADD R5, R6, 0xa ;  /* 0x0000000a0605c836 */ /* 0x000fc60000000000 */
[----:B------:R-:W-:Y:S01]  /*05d0*/  ISETP.GE.AND P4, PT, R11, R2, PT ;  /* 0x000000020b00720c */ /* 0x000fe20003f86270 */
[----:B------:R-:W-:Y:S01]  /*05e0*/  @!P3 VIADD R5, R6, 0xb ;  /* 0x0000000b0605b836 */ /* 0x000fe20000000000 */
[----:B------:R-:W-:-:S03]  /*05f0*/  VIMNMX R2, PT, PT, R2, R11, PT ;  /* 0x0000000b02027248 */ /* 0x000fc60003fe0100 */
[C---:B------:R-:W-:Y:S01]  /*0600*/  @!P2 VIADD R5, R6.reuse, 0xc ;  /* 0x0000000c0605a836 */ /* 0x040fe20000000000 */
[----:B------:R-:W-:Y:S01]  /*0610*/  ISETP.GE.AND P3, PT, R21, R2, PT ;  /* 0x000000021500720c */ /* 0x000fe20003f66270 */
[----:B------:R-:W-:Y:S01]  /*0620*/  @!P1 VIADD R5, R6, 0xd ;  /* 0x0000000d06059836 */ /* 0x000fe20000000000 */
[----:B------:R-:W-:Y:S02]  /*0630*/  ISETP.NE.AND P1, PT, R9, RZ, PT ;  /* 0x000000ff0900720c */ /* 0x000fe40003f25270 */
[----:B------:R-:W-:-:S03]  /*0640*/  VIMNMX R4, PT, PT, R2, R21, PT ;  /* 0x0000001502047248 */ /* 0x000fc60003fe0100 */
[----:B------:R-:W-:-:S06]  /*0650*/  @!P4 VIADD R5, R6, 0xe ;  /* 0x0000000e0605c836 */ /* 0x000fcc0000000000 */
[C---:B------:R-:W-:Y:S02]  /*0660*/  @!P3 VIADD R5, R6.reuse, 0xf ;  /* 0x0000000f0605b836 */ /* 0x040fe40000000000 */
[----:B------:R-:W-:Y:S01]  /*0670*/  VIADD R6, R6, 0x10 ;  /* 0x0000001006067836 */ /* 0x000fe20000000000 */
[----:B------:R-:W-:Y:S06]  /*0680*/  @P1 BRA `(.L_x_34) ;  /* 0xfffffff800e81947 */ /* 0x000fec000383ffff */
.L_x_33:
[----:B------:R-:W-:Y:S05]  /*0690*/  BSYNC.RECONVERGENT B1 ;  /* 0x0000000000017941 */ /* 0x000fea0003800200 */
.L_x_32:
[----:B------:R-:W-:Y:S05]  /*06a0*/  @!P0 BRA `(.L_x_31) ;  /* 0x00000004003c8947 */ /* 0x000fea0003800000 */
[----:B------:R-:W-:Y:S01]  /*06b0*/  ISETP.GE.U32.AND P1, PT, R8, 0x8, PT ;  /* 0x000000080800780c */ /* 0x000fe20003f26070 */
[----:B------:R-:W-:Y:S01]  /*06c0*/  BSSY.RECONVERGENT B1, `(.L_x_35) ;  /* 0x0000027000017945 */ /* 0x000fe20003800200 */
[----:B------:R-:W-:-:S04]  /*06d0*/  LOP3.LUT R12, R7, 0x7, RZ, 0xc0, !PT ;  /* 0x00000007070c7812 */ /* 0x000fc800078ec0ff */
[----:B------:R-:W-:-:S07]  /*06e0*/  ISETP.NE.AND P0, PT, R12, RZ, PT ;  /* 0x000000ff0c00720c */ /* 0x000fce0003f05270 */
[----:B------:R-:W-:Y:S06]  /*06f0*/  @!P1 BRA `(.L_x_36) ;  /* 0x00000000008c9947 */ /* 0x000fec0003800000 */
        /* <DEDUP_REMOVED lines=9> */
[----:B------:R0:W5:Y:S01]  /*0790*/  LDG.E R23, desc[UR4][R2.64+0x1c] ;  /* 0x00001c0402177981 */ /* 0x000162000c1e1900 */
[----:B--2---:R-:W-:-:S02]  /*07a0*/  VIMNMX R8, PT, PT, R4, R9, PT ;  /* 0x0000000904087248 */ /* 0x004fc40003fe0100 */
[----:B------:R-:W-:Y:S02]  /*07b0*/  ISETP.GE.AND P3, PT, R9, R4, PT ;  /* 0x000000040900720c */ /* 0x000fe40003f66270 */
[----:B---3--:R-:W-:Y:S02]  /*07c0*/  VIMNMX R10, PT, PT, R8, R11, PT ;  /* 0x0000000b080a7248 */ /* 0x008fe40003fe0100 */
[----:B------:R-:W-:Y:S02]  /*07d0*/  ISETP.GE.AND P4, PT, R11, R8, PT ;  /* 0x000000080b00720c */ /* 0x000fe40003f86270 */
[----:B----4-:R-:W-:Y:S02]  /*07e0*/  VIMNMX R8, PT, PT, R10, R13, PT ;  /* 0x0000000d0a087248 */ /* 0x010fe40003fe0100 */
[----:B------:R-:W-:Y:S02]  /*07f0*/  ISETP.GE.AND P1, PT, R13, R10, PT ;  /* 0x0000000a0d00720c */ /* 0x000fe40003f26270 */
[----:B-----5:R-:W-:-:S02]  /*0800*/  VIMNMX R4, PT, PT, R8, R15, PT ;  /* 0x0000000f08047248 */ /* 0x020fc40003fe0100 */
[----:B------:R-:W-:Y:S02]  /*0810*/  ISETP.GE.AND P2, PT, R15, R8, PT ;  /* 0x000000080f00720c */ /* 0x000fe40003f46270 */
[----:B------:R-:W-:Y:S02]  /*0820*/  VIMNMX R8, PT, PT, R4, R17, PT ;  /* 0x0000001104087248 */ /* 0x000fe40003fe0100 */
[C---:B------:R-:W-:Y:S01]  /*0830*/  SEL R5, R6.reuse, R5, !P3 ;  /* 0x0000000506057207 */ /* 0x040fe20005800000 */
[----:B------:R-:W-:Y:S01]  /*0840*/  @!P4 VIADD R5, R6, 0x1 ;  /* 0x000000010605c836 */ /* 0x000fe20000000000 */
[----:B0-----:R-:W-:Y:S02]  /*0850*/  VIMNMX R2, PT, PT, R8, R19, PT ;  /* 0x0000001308027248 */ /* 0x001fe40003fe0100 */
[----:B------:R-:W-:Y:S01]  /*0860*/  ISETP.GE.AND P3, PT, R17, R4, PT ;  /* 0x000000041100720c */ /* 0x000fe20003f66270 */
[----:B------:R-:W-:Y:S01]  /*0870*/  @!P1 VIADD R5, R6, 0x2 ;  /* 0x0000000206059836 */ /* 0x000fe20000000000 */
[----:B------:R-:W-:-:S02]  /*0880*/  ISETP.GE.AND P1, PT, R21, R2, PT ;  /* 0x000000021500720c */ /* 0x000fc40003f26270 */
[----:B------:R-:W-:Y:S01]  /*0890*/  VIMNMX R2, PT, PT, R2, R21, PT ;  /* 0x0000001502027248 */ /* 0x000fe20003fe0100 */
[----:B------:R-:W-:Y:S01]  /*08a0*/  @!P2 VIADD R5, R6, 0x3 ;  /* 0x000000030605a836 */ /* 0x000fe20000000000 */
[----:B------:R-:W-:Y:S02]  /*08b0*/  ISETP.GE.AND P4, PT, R19, R8, PT ;  /* 0x000000081300720c */ /* 0x000fe40003f86270 */
[----:B------:R-:W-:Y:S02]  /*08c0*/  ISETP.GE.AND P2, PT, R23, R2, PT ;  /* 0x000000021700720c */ /* 0x000fe40003f46270 */
[----:B------:R-:W-:-:S03]  /*08d0*/  VIMNMX R4, PT, PT, R2, R23, PT ;  /* 0x0000001702047248 */ /* 0x000fc60003fe0100 */
[----:B------:R-:W-:-:S06]  /*08e0*/  @!P3 VIADD R5, R6, 0x4 ;  /* 0x000000040605b836 */ /* 0x000fcc0000000000 */
[C---:B------:R-:W-:Y:S02]  /*08f0*/  @!P4 VIADD R5, R6.reuse, 0x5 ;  /* 0x000000050605c836 */ /* 0x040fe40000000000 */
[C---:B------:R-:W-:Y:S02]  /*0900*/  @!P1 VIADD R5, R6.reuse, 0x6 ;  /* 0x0000000606059836 */ /* 0x040fe40000000000 */
[C---:B------:R-:W-:Y:S02]  /*0910*/  @!P2 VIADD R5, R6.reuse, 0x7 ;  /* 0x000000070605a836 */ /* 0x040fe40000000000 */
[----:B------:R-:W-:-:S07]  /*0920*/  VIADD R6, R6, 0x8 ;  /* 0x0000000806067836 */ /* 0x000fce0000000000 */
.L_x_36:
[----:B------:R-:W-:Y:S05]  /*0930*/  BSYNC.RECONVERGENT B1 ;  /* 0x0000000000017941 */ /* 0x000fea0003800200 */
.L_x_35:
        /* <DEDUP_REMOVED lines=11> */
[----:B------:R-:W5:Y:S01]  /*09f0*/  LDG.E R15, desc[UR4][R2.64+0xc] ;  /* 0x00000c04020f7981 */ /* 0x000f62000c1e1900 */
[----:B--2---:R-:W-:-:S02]  /*0a00*/  VIMNMX R8, PT, PT, R4, R9, PT ;  /* 0x0000000904087248 */ /* 0x004fc40003fe0100 */
[----:B------:R-:W-:Y:S02]  /*0a10*/  ISETP.GE.AND P1, PT, R9, R4, PT ;  /* 0x000000040900720c */ /* 0x000fe40003f26270 */
[----:B---3--:R-:W-:Y:S02]  /*0a20*/  VIMNMX R10, PT, PT, R8, R11, PT ;  /* 0x0000000b080a7248 */ /* 0x008fe40003fe0100 */
[----:B------:R-:W-:Y:S02]  /*0a30*/  ISETP.GE.AND P2, PT, R11, R8, PT ;  /* 0x000000080b00720c */ /* 0x000fe40003f46270 */
[----:B----4-:R-:W-:Y:S02]  /*0a40*/  ISETP.GE.AND P3, PT, R13, R10, PT ;  /* 0x0000000a0d00720c */ /* 0x010fe40003f66270 */
[----:B------:R-:W-:Y:S02]  /*0a50*/  VIMNMX R10, PT, PT, R10, R13, PT ;  /* 0x0000000d0a0a7248 */ /* 0x000fe40003fe0100 */
[----:B------:R-:W-:-:S02]  /*0a60*/  SEL R5, R6, R5, !P1 ;  /* 0x0000000506057207 */ /* 0x000fc40004800000 */
[----:B-----5:R-:W-:Y:S02]  /*0a70*/  ISETP.GE.AND P4, PT, R15, R10, PT ;  /* 0x0000000a0f00720c */ /* 0x020fe40003f86270 */
[----:B------:R-:W-:-:S03]  /*0a80*/  VIMNMX R4, PT, PT, R10, R15, PT ;  /* 0x0000000f0a047248 */ /* 0x000fc60003fe0100 */
[C---:B------:R-:W-:Y:S02]  /*0a90*/  @!P2 VIADD R5, R6.reuse, 0x1 ;  /* 0x000000010605a836 */ /* 0x040fe40000000000 */
[----:B------:R-:W-:-:S06]  /*0aa0*/  @!P3 VIADD R5, R6, 0x2 ;  /* 0x000000020605b836 */ /* 0x000fcc0000000000 */
[C---:B------:R-:W-:Y:S02]  /*0ab0*/  @!P4 VIADD R5, R6.reuse, 0x3 ;  /* 0x000000030605c836 */ /* 0x040fe40000000000 */
[----:B------:R-:W-:-:S07]  /*0ac0*/  VIADD R6, R6, 0x4 ;  /* 0x0000000406067836 */ /* 0x000fce0000000000 */
.L_x_38:
[----:B------:R-:W-:Y:S05]  /*0ad0*/  BSYNC.RECONVERGENT B1 ;  /* 0x0000000000017941 */ /* 0x000fea0003800200 */
.L_x_37:
[----:B------:R-:W-:Y:S05]  /*0ae0*/  @!P0 BRA `(.L_x_31) ;  /* 0x00000000002c8947 */ /* 0x000fea0003800000 */
[----:B------:R-:W0:Y:S01]  /*0af0*/  LDC.64 R2, c[0x0][0x398] ;  /* 0x0000e600ff027b82 */ /* 0x000e220000000a00 */
[----:B------:R-:W-:-:S07]  /*0b00*/  IMAD.MOV R7, RZ, RZ, -R7 ;  /* 0x000000ffff077224 */ /* 0x000fce00078e0a07 */
.L_x_39:
[----:B0-----:R-:W-:-:S06]  /*0b10*/  IMAD.WIDE R8, R6, 0x4, R2 ;  /* 0x0000000406087825 */ /* 0x001fcc00078e0202 */
[----:B------:R-:W2:Y:S01]  /*0b20*/  LDG.E R9, desc[UR4][R8.64] ;  /* 0x0000000408097981 */ /* 0x000ea2000c1e1900 */
[----:B------:R-:W-:-:S05]  /*0b30*/  VIADD R7, R7, 0x1 ;  /* 0x0000000107077836 */ /* 0x000fca0000000000 */
[----:B------:R-:W-:Y:S02]  /*0b40*/  ISETP.NE.AND P1, PT, R7, RZ, PT ;  /* 0x000000ff0700720c */ /* 0x000fe40003f25270 */
[CC--:B--2---:R-:W-:Y:S02]  /*0b50*/  ISETP.GE.AND P0, PT, R9.reuse, R4.reuse, PT ;  /* 0x000000040900720c */ /* 0x0c4fe40003f06270 */
[----:B------:R-:W-:Y:S02]  /*0b60*/  VIMNMX R4, PT, PT, R9, R4, PT ;  /* 0x0000000409047248 */ /* 0x000fe40003fe0100 */
[C---:B------:R-:W-:Y:S01]  /*0b70*/  SEL R5, R6.reuse, R5, !P0 ;  /* 0x0000000506057207 */ /* 0x040fe20004000000 */
[----:B------:R-:W-:-:S06]  /*0b80*/  VIADD R6, R6, 0x1 ;  /* 0x0000000106067836 */ /* 0x000fcc0000000000 */
[----:B------:R-:W-:Y:S05]  /*0b90*/  @P1 BRA `(.L_x_39) ;  /* 0xfffffffc00dc1947 */ /* 0x000fea000383ffff */
.L_x_31:
[----:B------:R-:W-:Y:S05]  /*0ba0*/  BSYNC.RECONVERGENT B0 ;  /* 0x0000000000007941 */ /* 0x000fea0003800200 */
.L_x_30:
[----:B------:R-:W-:-:S13]  /*0bb0*/  ISETP.NE.AND P0, PT, R5, -0x1, PT ;  /* 0xffffffff0500780c */ /* 0x000fda0003f05270 */
[----:B------:R-:W-:Y:S05]  /*0bc0*/  @!P0 EXIT ;  /* 0x000000000000894d */ /* 0x000fea0003800000 */
[----:B------:R-:W0:Y:S08]  /*0bd0*/  LDC.64 R2, c[0x0][0x3a8] ;  /* 0x0000ea00ff027b82 */ /* 0x000e300000000a00 */
[----:B------:R-:W1:Y:S01]  /*0be0*/  LDC.64 R6, c[0x0][0x390] ;  /* 0x0000e400ff067b82 */ /* 0x000e620000000a00 */
[----:B0-----:R-:W-:-:S05]  /*0bf0*/  IMAD.WIDE R2, R0, 0x10, R2 ;  /* 0x0000001000027825 */ /* 0x001fca00078e0202 */
[----:B------:R-:W-:Y:S01]  /*0c00*/  STG.E desc[UR4][R2.64], R0 ;  /* 0x0000000002007986 */ /* 0x000fe2000c101904 */
[----:B-1----:R-:W-:-:S06]  /*0c10*/  IMAD.WIDE R6, R5, 0x4, R6 ;  /* 0x0000000405067825 */ /* 0x002fcc00078e0206 */
[----:B------:R-:W2:Y:S04]  /*0c20*/  LDG.E R7, desc[UR4][R6.64] ;  /* 0x0000000406077981 */ /* 0x000ea8000c1e1900 */
[----:B------:R-:W-:Y:S04]  /*0c30*/  STG.E desc[UR4][R2.64+0x8], R4 ;  /* 0x0000080402007986 */ /* 0x000fe8000c101904 */
[----:B--2---:R-:W-:Y:S01]  /*0c40*/  STG.E desc[UR4][R2.64+0x4], R7 ;  /* 0x0000040702007986 */ /* 0x004fe2000c101904 */
[----:B------:R-:W-:Y:S05]  /*0c50*/  EXIT ;  /* 0x000000000000794d */ /* 0x000fea0003800000 */
.L_x_40:
        /* <DEDUP_REMOVED lines=10> */
.L_x_209:


//--------------------- .text._Z4copyPiS_i        --------------------------
	.section	.text._Z4copyPiS_i,"ax",@progbits
	.align	128
        .global         _Z4copyPiS_i
        .type           _Z4copyPiS_i,@function
        .size           _Z4copyPiS_i,(.L_x_210 - _Z4copyPiS_i)
        .other          _Z4copyPiS_i,@"STO_CUDA_ENTRY STV_DEFAULT"
_Z4copyPiS_i:
.text._Z4copyPiS_i:
        /* <DEDUP_REMOVED lines=16> */
.L_x_41:
        /* <DEDUP_REMOVED lines=16> */
.L_x_210:


//--------------------- .text._Z9build_CSRPiS_S_S_P4Edgei --------------------------
	.section	.text._Z9build_CSRPiS_S_S_P4Edgei,"ax",@progbits
	.align	128
        .global         _Z9build_CSRPiS_S_S_P4Edgei
        .type           _Z9build_CSRPiS_S_S_P4Edgei,@function
        .size           _Z9build_CSRPiS_S_S_P4Edgei,(.L_x_211 - _Z9build_CSRPiS_S_S_P4Edgei)
        .other          _Z9build_CSRPiS_S_S_P4Edgei,@"STO_CUDA_ENTRY STV_DEFAULT"
_Z9build_CSRPiS_S_S_P4Edgei:
.text._Z9build_CSRPiS_S_S_P4Edgei:
        /* <DEDUP_REMOVED lines=11> */
[----:B------:R-:W-:-:S07]  /*00b0*/  HFMA2 R23, -RZ, RZ, 0, 5.9604644775390625e-08 ;  /* 0x00000001ff177431 */ /* 0x000fce00000001ff */
[----:B------:R-:W3:Y:S01]  /*00c0*/  LDC.64 R14, c[0x0][0x390] ;  /* 0x0000e400ff0e7b82 */ /* 0x000ee20000000a00 */
[----:B0-----:R-:W-:-:S07]  /*00d0*/  IMAD.WIDE R4, R3, 0x10, R4 ;  /* 0x0000001003047825 */ /* 0x001fce00078e0204 */
[----:B------:R-:W0:Y:S01]  /*00e0*/  LDC.64 R2, c[0x0][0x398] ;  /* 0x0000e600ff027b82 */ /* 0x000e220000000a00 */
[----:B-1----:R-:W2:Y:S04]  /*00f0*/  LDG.E R17, desc[UR4][R4.64] ;  /* 0x0000000404117981 */ /* 0x002ea8000c1e1900 */
[----:B------:R-:W4:Y:S04]  /*0100*/  LDG.E R19, desc[UR4][R4.64+0x4] ;  /* 0x0000040404137981 */ /* 0x000f28000c1e1900 */
[----:B------:R-:W5:Y:S04]  /*0110*/  LDG.E R0, desc[UR4][R4.64+0x8] ;  /* 0x0000080404007981 */ /* 0x000f68000c1e1900 */
[----:B------:R-:W5:Y:S01]  /*0120*/  LDG.E R9, desc[UR4][R4.64+0xc] ;  /* 0x00000c0404097981 */ /* 0x000f62000c1e1900 */
[----:B--2---:R-:W-:-:S06]  /*0130*/  IMAD.WIDE R6, R17, 0x4, R12 ;  /* 0x0000000411067825 */ /* 0x004fcc00078e020c */
[----:B------:R-:W3:Y:S01]  /*0140*/  ATOMG.E.ADD.STRONG.GPU PT, R7, desc[UR4][R6.64], R23 ;  /* 0x80000017060779a8 */ /* 0x000ee200081ef104 */
[----:B----4-:R-:W-:-:S04]  /*0150*/  IMAD.WIDE R12, R19, 0x4, R12 ;  /* 0x00000004130c7825 */ /* 0x010fc800078e020c */
[----:B-----5:R-:W-:Y:S02]  /*0160*/  IMAD R21, R0, R9, RZ ;  /* 0x0000000900157224 */ /* 0x020fe400078e02ff */
[----:B---3--:R-:W-:-:S04]  /*0170*/  IMAD.WIDE R8, R7, 0x4, R14 ;  /* 0x0000000407087825 */ /* 0x008fc800078e020e */
[----:B0-----:R-:W-:Y:S01]  /*0180*/  IMAD.WIDE R10, R7, 0x4, R2 ;  /* 0x00000004070a7825 */ /* 0x001fe200078e0202 */
[----:B------:R-:W-:Y:S04]  /*0190*/  STG.E desc[UR4][R8.64], R19 ;  /* 0x0000001308007986 */ /* 0x000fe8000c101904 */
[----:B------:R-:W-:Y:S04]  /*01a0*/  STG.E desc[UR4][R10.64], R21 ;  /* 0x000000150a007986 */ /* 0x000fe8000c101904 */
[----:B------:R-:W2:Y:S02]  /*01b0*/  ATOMG.E.ADD.STRONG.GPU PT, R13, desc[UR4][R12.64], R23 ;  /* 0x800000170c0d79a8 */ /* 0x000ea400081ef104 */
[----:B--2---:R-:W-:-:S04]  /*01c0*/  IMAD.WIDE R4, R13, 0x4, R14 ;  /* 0x000000040d047825 */ /* 0x004fc800078e020e */
[----:B------:R-:W-:Y:S01]  /*01d0*/  IMAD.WIDE R2, R13, 0x4, R2 ;  /* 0x000000040d027825 */ /* 0x000fe200078e0202 */
[----:B------:R-:W-:Y:S04]  /*01e0*/  STG.E desc[UR4][R4.64], R17 ;  /* 0x0000001104007986 */ /* 0x000fe8000c101904 */
[----:B------:R-:W-:Y:S01]  /*01f0*/  STG.E desc[UR4][R2.64], R21 ;  /* 0x0000001502007986 */ /* 0x000fe2000c101904 */
[----:B------:R-:W-:Y:S05]  /*0200*/  EXIT ;  /* 0x000000000000794d */ /* 0x000fea0003800000 */
.L_x_42:
        /* <DEDUP_REMOVED lines=15> */
.L_x_211:


//--------------------- .text._Z5printPii         --------------------------
	.section	.text._Z5printPii,"ax",@progbits
	.align	128
        .global         _Z5printPii
        .type           _Z5printPii,@function
        .size           _Z5printPii,(.L_x_212 - _Z5printPii)
        .other          _Z5printPii,@"STO_CUDA_ENTRY STV_DEFAULT"
_Z5printPii:
.text._Z5printPii:
[----:B------:R-:W0:Y:S08]  /*0000*/  LDC R1, c[0x0][0x37c] ;  /* 0x0000df00ff017b82 */ /* 0x000e300000000800 */
[----:B------:R-:W1:Y:S01]  /*0010*/  LDC R0, c[0x0][0x388] ;  /* 0x0000e200ff007b82 */ /* 0x000e620000000800 */
[----:B------:R-:W2:Y:S01]  /*0020*/  LDCU UR4, c[0x0][0x2f8] ;  /* 0x00005f00ff0477ac */ /* 0x000ea20008000800 */
[----:B0-----:R-:W-:Y:S01]  /*0030*/  VIADD R1, R1, 0xfffffff8 ;  /* 0xfffffff801017836 */ /* 0x001fe20000000000 */
[----:B------:R-:W0:Y:S04]  /*0040*/  LDCU UR5, c[0x0][0x2fc] ;  /* 0x00005f80ff0577ac */ /* 0x000e280008000800 */
[----:B--2---:R-:W-:-:S02]  /*0050*/  IADD3 R18, P0, PT, R1, UR4, RZ ;  /* 0x0000000401127c10 */ /* 0x004fc4000ff1e0ff */
[----:B-1----:R-:W-:-:S13]  /*0060*/  ISETP.GE.AND P1, PT, R0, 0x1, PT ;  /* 0x000000010000780c */ /* 0x002fda0003f26270 */
[----:B0-----:R-:W-:Y:S05]  /*0070*/  @!P1 EXIT ;  /* 0x000000000000994d */ /* 0x001fea0003800000 */
[C---:B------:R-:W-:Y:S01]  /*0080*/  ISETP.GE.U32.AND P1, PT, R0.reuse, 0x10, PT ;  /* 0x000000100000780c */ /* 0x040fe20003f26070 */
[----:B------:R-:W0:Y:S01]  /*0090*/  LDCU.64 UR36, c[0x0][0x358] ;  /* 0x00006b00ff2477ac */ /* 0x000e220008000a00 */
[----:B------:R-:W-:Y:S01]  /*00a0*/  IMAD.X R2, RZ, RZ, UR5, P0 ;  /* 0x00000005ff027e24 */ /* 0x000fe200080e06ff */
[----:B------:R-:W-:Y:S01]  /*00b0*/  LOP3.LUT R24, R0, 0xf, RZ, 0xc0, !PT ;  /* 0x0000000f00187812 */ /* 0x000fe200078ec0ff */
[----:B------:R-:W-:-:S09]  /*00c0*/  IMAD.MOV.U32 R19, RZ, RZ, RZ ;  /* 0x000000ffff137224 */ /* 0x000fd200078e00ff */
[----:B------:R-:W-:Y:S05]  /*00d0*/  @!P1 BRA `(.L_x_43) ;  /* 0x0000000800c49947 */ /* 0x000fea0003800000 */
[----:B------:R-:W1:Y:S01]  /*00e0*/  LDCU.64 UR4, c[0x0][0x380] ;  /* 0x00007000ff0477ac */ /* 0x000e620008000a00 */
[----:B------:R-:W-:Y:S01]  /*00f0*/  LOP3.LUT R19, R0, 0x7ffffff0, RZ, 0xc0, !PT ;  /* 0x7ffffff000137812 */ /* 0x000fe200078ec0ff */
[----:B------:R-:W-:Y:S03]  /*0100*/  BSSY.RECONVERGENT B6, `(.L_x_43) ;  /* 0x00000ae000067945 */ /* 0x000fe60003800200 */
[----:B------:R-:W-:Y:S01]  /*0110*/  IADD3 R23, PT, PT, -R19, RZ, RZ ;  /* 0x000000ff13177210 */ /* 0x000fe20007ffe1ff */
[----:B-1----:R-:W-:-:S04]  /*0120*/  UIADD3 UR4, UP0, UPT, UR4, 0x20, URZ ;  /* 0x0000002004047890 */ /* 0x002fc8000ff1e0ff */
[----:B------:R-:W-:Y:S02]  /*0130*/  UIADD3.X UR5, UPT, UPT, URZ, UR5, URZ, UP0, !UPT ;  /* 0x00000005ff057290 */ /* 0x000fe400087fe4ff */
[----:B------:R-:W-:-:S04]  /*0140*/  IMAD.U32 R16, RZ, RZ, UR4 ;  /* 0x00000004ff107e24 */ /* 0x000fc8000f8e00ff */
[----:B------:R-:W-:-:S07]  /*0150*/  IMAD.U32 R17, RZ, RZ, UR5 ;  /* 0x00000005ff117e24 */ /* 0x000fce000f8e00ff */
.L_x_60:
[----:B0-----:R-:W2:Y:S01]  /*0160*/  LDG.E R0, desc[UR36][R16.64+-0x20] ;  /* 0xffffe02410007981 */ /* 0x001ea2000c1e1900 */
[----:B------:R-:W-:Y:S01]  /*0170*/  MOV R22, 0x18 ;  /* 0x0000001800167802 */ /* 0x000fe20000000f00 */
[----:B------:R-:W0:Y:S01]  /*0180*/  LDCU.64 UR4, c[0x4][0x8] ;  /* 0x01000100ff0477ac */ /* 0x000e220008000a00 */
[----:B------:R-:W-:Y:S02]  /*0190*/  VIADD R23, R23, 0x10 ;  /* 0x0000001017177836 */ /* 0x000fe40000000000 */
[----:B------:R1:W3:Y:S01]  /*01a0*/  LDC.64 R8, c[0x4][R22] ;  /* 0x0100000016087b82 */ /* 0x0002e20000000a00 */
[----:B------:R-:W-:Y:S02]  /*01b0*/  IMAD.MOV.U32 R6, RZ, RZ, R18 ;  /* 0x000000ffff067224 */ /* 0x000fe400078e0012 */
[----:B------:R-:W-:Y:S01]  /*01c0*/  ISETP.NE.AND P0, PT, R23, RZ, PT ;  /* 0x000000ff1700720c */ /* 0x000fe20003f05270 */
[----:B------:R-:W-:-:S03]  /*01d0*/  IMAD.MOV.U32 R7, RZ, RZ, R2 ;  /* 0x000000ffff077224 */ /* 0x000fc600078e0002 */
[----:B------:R-:W-:Y:S02]  /*01e0*/  P2R R25, PR, RZ, 0x1 ;  /* 0x00000001ff197803 */ /* 0x000fe40000000000 */
[----:B0-----:R-:W-:Y:S01]  /*01f0*/  MOV R4, UR4 ;  /* 0x0000000400047c02 */ /* 0x001fe20008000f00 */
[----:B------:R-:W-:Y:S01]  /*0200*/  IMAD.U32 R5, RZ, RZ, UR5 ;  /* 0x00000005ff057e24 */ /* 0x000fe2000f8e00ff */
[----:B--23--:R1:W-:Y:S06]  /*0210*/  STL [R1], R0 ;  /* 0x0000000001007387 */ /* 0x00c3ec0000100800 */
[----:B------:R-:W-:-:S07]  /*0220*/  LEPC R20, `(.L_x_44) ;  /* 0x000000001014794e */ /* 0x000fce0000000000 */
[----:B-1----:R-:W-:Y:S05]  /*0230*/  CALL.ABS.NOINC R8 ;  /* 0x0000000008007343 */ /* 0x002fea0003c00000 */
.L_x_44:
[----:B------:R-:W2:Y:S01]  /*0240*/  LDG.E R0, desc[UR36][R16.64+-0x1c] ;  /* 0xffffe42410007981 */ /* 0x000ea2000c1e1900 */
[----:B------:R0:W1:Y:S01]  /*0250*/  LDC.64 R8, c[0x4][R22] ;  /* 0x0100000016087b82 */ /* 0x0000620000000a00 */
[----:B------:R-:W3:Y:S01]  /*0260*/  LDCU.64 UR4, c[0x4][0x8] ;  /* 0x01000100ff0477ac */ /* 0x000ee20008000a00 */
[----:B------:R-:W-:Y:S02]  /*0270*/  IMAD.MOV.U32 R6, RZ, RZ, R18 ;  /* 0x000000ffff067224 */ /* 0x000fe400078e0012 */
[----:B------:R-:W-:Y:S01]  /*0280*/  IMAD.MOV.U32 R7, RZ, RZ, R2 ;  /* 0x000000ffff077224 */ /* 0x000fe200078e0002 */
[----:B---3--:R-:W-:Y:S01]  /*0290*/  MOV R4, UR4 ;  /* 0x0000000400047c02 */ /* 0x008fe20008000f00 */
[----:B------:R-:W-:Y:S01]  /*02a0*/  IMAD.U32 R5, RZ, RZ, UR5 ;  /* 0x00000005ff057e24 */ /* 0x000fe2000f8e00ff */
[----:B-12---:R0:W-:Y:S06]  /*02b0*/  STL [R1], R0 ;  /* 0x0000000001007387 */ /* 0x0061ec0000100800 */
[----:B------:R-:W-:-:S07]  /*02c0*/  LEPC R20, `(.L_x_45) ;  /* 0x000000001014794e */ /* 0x000fce0000000000 */
[----:B0-----:R-:W-:Y:S05]  /*02d0*/  CALL.ABS.NOINC R8 ;  /* 0x0000000008007343 */ /* 0x001fea0003c00000 */
.L_x_45:
[----:B------:R-:W2:Y:S01]  /*02e0*/  LDG.E R0, desc[UR36][R16.64+-0x18] ;  /* 0xffffe82410007981 */ /* 0x000ea2000c1e1900 */
[----:B------:R0:W1:Y:S01]  /*02f0*/  LDC.64 R8, c[0x4][R22] ;  /* 0x0100000016087b82 */ /* 0x0000620000000a00 */
[----:B------:R-:W3:Y:S01]  /*0300*/  LDCU.64 UR4, c[0x4][0x8] ;  /* 0x01000100ff0477ac */ /* 0x000ee20008000a00 */
[----:B------:R-:W-:Y:S01]  /*0310*/  IMAD.MOV.U32 R6, RZ, RZ, R18 ;  /* 0x000000ffff067224 */ /* 0x000fe200078e0012 */
[----:B------:R-:W-:Y:S02]  /*0320*/  MOV R7, R2 ;  /* 0x0000000200077202 */ /* 0x000fe40000000f00 */
[----:B---3--:R-:W-:Y:S01]  /*0330*/  MOV R4, UR4 ;  /* 0x0000000400047c02 */ /* 0x008fe20008000f00 */
[----:B------:R-:W-:Y:S01]  /*0340*/  IMAD.U32 R5, RZ, RZ, UR5 ;  /* 0x00000005ff057e24 */ /* 0x000fe2000f8e00ff */
[----:B-12---:R0:W-:Y:S06]  /*0350*/  STL [R1], R0 ;  /* 0x0000000001007387 */ /* 0x0061ec0000100800 */
[----:B------:R-:W-:-:S07]  /*0360*/  LEPC R20, `(.L_x_46) ;  /* 0x000000001014794e */ /* 0x000fce0000000000 */
[----:B0-----:R-:W-:Y:S05]  /*0370*/  CALL.ABS.NOINC R8 ;  /* 0x0000000008007343 */ /* 0x001fea0003c00000 */
.L_x_46:
[----:B------:R-:W2:Y:S01]  /*0380*/  LDG.E R0, desc[UR36][R16.64+-0x14] ;  /* 0xffffec2410007981 */ /* 0x000ea2000c1e1900 */
[----:B------:R0:W1:Y:S01]  /*0390*/  LDC.64 R8, c[0x4][R22] ;  /* 0x0100000016087b82 */ /* 0x0000620000000a00 */
[----:B------:R-:W3:Y:S01]  /*03a0*/  LDCU.64 UR4, c[0x4][0x8] ;  /* 0x01000100ff0477ac */ /* 0x000ee20008000a00 */
[----:B------:R-:W-:Y:S01]  /*03b0*/  MOV R6, R18 ;  /* 0x0000001200067202 */ /* 0x000fe20000000f00 */
[----:B------:R-:W-:Y:S02]  /*03c0*/  IMAD.MOV.U32 R7, RZ, RZ, R2 ;  /* 0x000000ffff077224 */ /* 0x000fe400078e0002 */
[----:B---3--:R-:W-:Y:S02]  /*03d0*/  IMAD.U32 R4, RZ, RZ, UR4 ;  /* 0x00000004ff047e24 */ /* 0x008fe4000f8e00ff */
[----:B------:R-:W-:Y:S01]  /*03e0*/  IMAD.U32 R5, RZ, RZ, UR5 ;  /* 0x00000005ff057e24 */ /* 0x000fe2000f8e00ff */
[----:B-12---:R0:W-:Y:S06]  /*03f0*/  STL [R1], R0 ;  /* 0x0000000001007387 */ /* 0x0061ec0000100800 */
[----:B------:R-:W-:-:S07]  /*0400*/  LEPC R20, `(.L_x_47) ;  /* 0x000000001014794e */ /* 0x000fce0000000000 */
[----:B0-----:R-:W-:Y:S05]  /*0410*/  CALL.ABS.NOINC R8 ;  /* 0x0000000008007343 */ /* 0x001fea0003c00000 */
.L_x_47:
[----:B------:R-:W2:Y:S01]  /*0420*/  LDG.E R0, desc[UR36][R16.64+-0x10] ;  /* 0xfffff02410007981 */ /* 0x000ea2000c1e1900 */
[----:B------:R0:W1:Y:S01]  /*0430*/  LDC.64 R8, c[0x4][R22] ;  /* 0x0100000016087b82 */ /* 0x0000620000000a00 */
[----:B------:R-:W3:Y:S01]  /*0440*/  LDCU.64 UR4, c[0x4][0x8] ;  /* 0x01000100ff0477ac */ /* 0x000ee20008000a00 */
[----:B------:R-:W-:Y:S02]  /*0450*/  IMAD.MOV.U32 R6, RZ, RZ, R18 ;  /* 0x000000ffff067224 */ /* 0x000fe400078e0012 */
[----:B------:R-:W-:Y:S02]  /*0460*/  IMAD.MOV.U32 R7, RZ, RZ, R2 ;  /* 0x000000ffff077224 */ /* 0x000fe400078e0002 */
[----:B---3--:R-:W-:Y:S01]  /*0470*/  IMAD.U32 R4, RZ, RZ, UR4 ;  /* 0x00000004ff047e24 */ /* 0x008fe2000f8e00ff */
[----:B------:R-:W-:Y:S01]  /*0480*/  MOV R5, UR5 ;  /* 0x0000000500057c02 */ /* 0x000fe20008000f00 */
[----:B-12---:R0:W-:Y:S06]  /*0490*/  STL [R1], R0 ;  /* 0x0000000001007387 */ /* 0x0061ec0000100800 */
[----:B------:R-:W-:-:S07]  /*04a0*/  LEPC R20, `(.L_x_48) ;  /* 0x000000001014794e */ /* 0x000fce0000000000 */
[----:B0-----:R-:W-:Y:S05]  /*04b0*/  CALL.ABS.NOINC R8 ;  /* 0x0000000008007343 */ /* 0x001fea0003c00000 */
.L_x_48:
        /* <DEDUP_REMOVED lines=10> */
.L_x_49:
        /* <DEDUP_REMOVED lines=10> */
.L_x_50:
        /* <DEDUP_REMOVED lines=10> */
.L_x_51:
        /* <DEDUP_REMOVED lines=10> */
.L_x_52:
        /* <DEDUP_REMOVED lines=10> */
.L_x_53:
        /* <DEDUP_REMOVED lines=10> */
.L_x_54:
        /* <DEDUP_REMOVED lines=10> */
.L_x_55:
        /* <DEDUP_REMOVED lines=10> */
.L_x_56:
        /* <DEDUP_REMOVED lines=10> */
.L_x_57:
        /* <DEDUP_REMOVED lines=10> */
.L_x_58:
        /* <DEDUP_REMOVED lines=10> */
.L_x_59:
[----:B------:R-:W-:Y:S02]  /*0ba0*/  ISETP.NE.AND P6, PT, R25, RZ, PT ;  /* 0x000000ff1900720c */ /* 0x000fe40003fc5270 */
[----:B------:R-:W-:-:S05]  /*0bb0*/  IADD3 R16, P0, PT, R16, 0x40, RZ ;  /* 0x0000004010107810 */ /* 0x000fca0007f1e0ff */
[----:B------:R-:W-:-:S06]  /*0bc0*/  IMAD.X R17, RZ, RZ, R17, P0 ;  /* 0x000000ffff117224 */ /* 0x000fcc00000e0611 */
[----:B------:R-:W-:Y:S05]  /*0bd0*/  @P6 BRA `(.L_x_60) ;  /* 0xfffffff400606947 */ /* 0x000fea000383ffff */
[----:B------:R-:W-:Y:S05]  /*0be0*/  BSYNC.RECONVERGENT B6 ;  /* 0x0000000000067941 */ /* 0x000fea0003800200 */
.L_x_43:
[----:B------:R-:W-:-:S13]  /*0bf0*/  ISETP.NE.AND P0, PT, R24, RZ, PT ;  /* 0x000000ff1800720c */ /* 0x000fda0003f05270 */
[----:B0-----:R-:W-:Y:S05]  /*0c00*/  @!P0 EXIT ;  /* 0x000000000000894d */ /* 0x001fea0003800000 */
[----:B------:R-:W0:Y:S01]  /*0c10*/  LDC R23, c[0x0][0x388] ;  /* 0x0000e200ff177b82 */ /* 0x000e220000000800 */
[----:B------:R-:W-:Y:S02]  /*0c20*/  ISETP.GE.U32.AND P0, PT, R24, 0x8, PT ;  /* 0x000000081800780c */ /* 0x000fe40003f06070 */
[----:B0-----:R-:W-:-:S11]  /*0c30*/  LOP3.LUT R23, R23, 0x7, RZ, 0xc0, !PT ;  /* 0x0000000717177812 */ /* 0x001fd600078ec0ff */
[----:B------:R-:W-:Y:S05]  /*0c40*/  @!P0 BRA `(.L_x_61) ;  /* 0x0000000400508947 */ /* 0x000fea0003800000 */
[----:B------:R-:W0:Y:S01]  /*0c50*/  LDC.64 R16, c[0x0][0x380] ;  /* 0x0000e000ff107b82 */ /* 0x000e220000000a00 */
[----:B------:R-:W-:Y:S01]  /*0c60*/  MOV R22, 0x18 ;  /* 0x0000001800167802 */ /* 0x000fe20000000f00 */
[----:B------:R-:W1:Y:S01]  /*0c70*/  LDCU.64 UR4, c[0x4][0x8] ;  /* 0x01000100ff0477ac */ /* 0x000e620008000a00 */
[----:B0-----:R-:W-:-:S05]  /*0c80*/  IMAD.WIDE.U32 R16, R19, 0x4, R16 ;  /* 0x0000000413107825 */ /* 0x001fca00078e0010 */
[----:B------:R-:W2:Y:S01]  /*0c90*/  LDG.E R0, desc[UR36][R16.64] ;  /* 0x0000002410007981 */ /* 0x000ea2000c1e1900 */
[----:B------:R0:W3:Y:S01]  /*0ca0*/  LDC.64 R8, c[0x4][R22] ;  /* 0x0100000016087b82 */ /* 0x0000e20000000a00 */
[----:B-1----:R-:W-:Y:S01]  /*0cb0*/  MOV R4, UR4 ;  /* 0x0000000400047c02 */ /* 0x002fe20008000f00 */
[----:B------:R-:W-:Y:S01]  /*0cc0*/  IMAD.U32 R5, RZ, RZ, UR5 ;  /* 0x00000005ff057e24 */ /* 0x000fe2000f8e00ff */
[----:B------:R-:W-:Y:S01]  /*0cd0*/  MOV R7, R2 ;  /* 0x0000000200077202 */ /* 0x000fe20000000f00 */
[----:B------:R-:W-:Y:S01]  /*0ce0*/  IMAD.MOV.U32 R6, RZ, RZ, R18 ;  /* 0x000000ffff067224 */ /* 0x000fe200078e0012 */
[----:B--23--:R0:W-:Y:S06]  /*0cf0*/  STL [R1], R0 ;  /* 0x0000000001007387 */ /* 0x00c1ec0000100800 */
[----:B------:R-:W-:-:S07]  /*0d00*/  LEPC R20, `(.L_x_62) ;  /* 0x000000001014794e */ /* 0x000fce0000000000 */
[----:B0-----:R-:W-:Y:S05]  /*0d10*/  CALL.ABS.NOINC R8 ;  /* 0x0000000008007343 */ /* 0x001fea0003c00000 */
.L_x_62:
        /* <DEDUP_REMOVED lines=10> */
.L_x_63:
        /* <DEDUP_REMOVED lines=10> */
.L_x_64:
        /* <DEDUP_REMOVED lines=10> */
.L_x_65:
        /* <DEDUP_REMOVED lines=10> */
.L_x_66:
        /* <DEDUP_REMOVED lines=10> */
.L_x_67:
        /* <DEDUP_REMOVED lines=10> */
.L_x_68:
        /* <DEDUP_REMOVED lines=10> */
.L_x_69:
[----:B------:R-:W-:-:S07]  /*1180*/  VIADD R19, R19, 0x8 ;  /* 0x0000000813137836 */ /* 0x000fce0000000000 */
.L_x_61:
[----:B------:R-:W-:-:S13]  /*1190*/  ISETP.NE.AND P0, PT, R23, RZ, PT ;  /* 0x000000ff1700720c */ /* 0x000fda0003f05270 */
[----:B------:R-:W-:Y:S05]  /*11a0*/  @!P0 EXIT ;  /* 0x000000000000894d */ /* 0x000fea0003800000 */
        /* <DEDUP_REMOVED lines=17> */
.L_x_71:
        /* <DEDUP_REMOVED lines=10> */
.L_x_72:
        /* <DEDUP_REMOVED lines=10> */
.L_x_73:
        /* <DEDUP_REMOVED lines=10> */
.L_x_74:
[----:B------:R-:W-:-:S07]  /*14a0*/  VIADD R19, R19, 0x4 ;  /* 0x0000000413137836 */ /* 0x000fce0000000000 */
.L_x_70:
[----:B------:R-:W-:-:S13]  /*14b0*/  ISETP.NE.AND P0, PT, R23, RZ, PT ;  /* 0x000000ff1700720c */ /* 0x000fda0003f05270 */
[----:B------:R-:W-:Y:S05]  /*14c0*/  @!P0 EXIT ;  /* 0x000000000000894d */ /* 0x000fea0003800000 */
[----:B------:R-:W0:Y:S01]  /*14d0*/  LDC.64 R16, c[0x0][0x380] ;  /* 0x0000e000ff107b82 */ /* 0x000e220000000a00 */
[----:B------:R-:W-:Y:S02]  /*14e0*/  IMAD.MOV R23, RZ, RZ, -R23 ;  /* 0x000000ffff177224 */ /* 0x000fe400078e0a17 */
[----:B0-----:R-:W-:-:S07]  /*14f0*/  IMAD.WIDE.U32 R16, R19, 0x4, R16 ;  /* 0x0000000413107825 */ /* 0x001fce00078e0010 */
.L_x_76:
[----:B------:R-:W-:Y:S01]  /*1500*/  MOV R10, R16 ;  /* 0x00000010000a7202 */ /* 0x000fe20000000f00 */
[----:B------:R-:W-:Y:S01]  /*1510*/  IMAD.MOV.U32 R11, RZ, RZ, R17 ;  /* 0x000000ffff0b7224 */ /* 0x000fe200078e0011 */
[----:B------:R-:W-:Y:S01]  /*1520*/  MOV R8, 0x18 ;  /* 0x0000001800087802 */ /* 0x000fe20000000f00 */
[----:B------:R-:W0:Y:S03]  /*1530*/  LDCU.64 UR4, c[0x4][0x8] ;  /* 0x01000100ff0477ac */ /* 0x000e260008000a00 */
[----:B------:R-:W2:Y:S01]  /*1540*/  LDG.E R0, desc[UR36][R10.64] ;  /* 0x000000240a007981 */ /* 0x000ea2000c1e1900 */
[----:B------:R-:W-:Y:S01]  /*1550*/  VIADD R23, R23, 0x1 ;  /* 0x0000000117177836 */ /* 0x000fe20000000000 */
[----:B------:R-:W1:Y:S01]  /*1560*/  LDC.64 R8, c[0x4][R8] ;  /* 0x0100000008087b82 */ /* 0x000e620000000a00 */
[----:B------:R-:W-:Y:S01]  /*1570*/  IMAD.MOV.U32 R6, RZ, RZ, R18 ;  /* 0x000000ffff067224 */ /* 0x000fe200078e0012 */
[----:B------:R-:W-:-:S02]  /*1580*/  MOV R7, R2 ;  /* 0x0000000200077202 */ /* 0x000fc40000000f00 */
[----:B------:R-:W-:-:S04]  /*1590*/  ISETP.NE.AND P0, PT, R23, RZ, PT ;  /* 0x000000ff1700720c */ /* 0x000fc80003f05270 */
[----:B------:R-:W-:Y:S02]  /*15a0*/  P2R R19, PR, RZ, 0x1 ;  /* 0x00000001ff137803 */ /* 0x000fe40000000000 */
[----:B0-----:R-:W-:Y:S01]  /*15b0*/  MOV R4, UR4 ;  /* 0x0000000400047c02 */ /* 0x001fe20008000f00 */
[----:B------:R-:W-:Y:S01]  /*15c0*/  IMAD.U32 R5, RZ, RZ, UR5 ;  /* 0x00000005ff057e24 */ /* 0x000fe2000f8e00ff */
[----:B-12---:R0:W-:Y:S06]  /*15d0*/  STL [R1], R0 ;  /* 0x0000000001007387 */ /* 0x0061ec0000100800 */
[----:B------:R-:W-:-:S07]  /*15e0*/  LEPC R20, `(.L_x_75) ;  /* 0x000000001014794e */ /* 0x000fce0000000000 */
[----:B0-----:R-:W-:Y:S05]  /*15f0*/  CALL.ABS.NOINC R8 ;  /* 0x0000000008007343 */ /* 0x001fea0003c00000 */
.L_x_75:
[----:B------:R-:W-:Y:S02]  /*1600*/  ISETP.NE.AND P6, PT, R19, RZ, PT ;  /* 0x000000ff1300720c */ /* 0x000fe40003fc5270 */
[----:B------:R-:W-:-:S05]  /*1610*/  IADD3 R16, P0, PT, R16, 0x4, RZ ;  /* 0x0000000410107810 */ /* 0x000fca0007f1e0ff */
[----:B------:R-:W-:-:S06]  /*1620*/  IMAD.X R17, RZ, RZ, R17, P0 ;  /* 0x000000ffff117224 */ /* 0x000fcc00000e0611 */
[----:B------:R-:W-:Y:S05]  /*1630*/  @P6 BRA `(.L_x_76) ;  /* 0xfffffffc00b06947 */ /* 0x000fea000383ffff */
[----:B------:R-:W-:Y:S05]  /*1640*/  EXIT ;  /* 0x000000000000794d */ /* 0x000fea0003800000 */
.L_x_77:
        /* <DEDUP_REMOVED lines=11> */
.L_x_212:


//--------------------- .text._Z13print_prefsumiPi --------------------------
	.section	.text._Z13print_prefsumiPi,"ax",@progbits
	.align	128
        .global         _Z13print_prefsumiPi
        .type           _Z13print_prefsumiPi,@function
        .size           _Z13print_prefsumiPi,(.L_x_213 - _Z13print_prefsumiPi)
        .other          _Z13print_prefsumiPi,@"STO_CUDA_ENTRY STV_DEFAULT"
_Z13print_prefsumiPi:
.text._Z13print_prefsumiPi:
        /* <DEDUP_REMOVED lines=22> */
.L_x_95:
        /* <DEDUP_REMOVED lines=14> */
.L_x_79:
        /* <DEDUP_REMOVED lines=10> */
.L_x_80:
        /* <DEDUP_REMOVED lines=10> */
.L_x_81:
        /* <DEDUP_REMOVED lines=10> */
.L_x_82:
        /* <DEDUP_REMOVED lines=10> */
.L_x_83:
        /* <DEDUP_REMOVED lines=10> */
.L_x_84:
        /* <DEDUP_REMOVED lines=10> */
.L_x_85:
        /* <DEDUP_REMOVED lines=10> */
.L_x_86:
        /* <DEDUP_REMOVED lines=10> */
.L_x_87:
        /* <DEDUP_REMOVED lines=10> */
.L_x_88:
        /* <DEDUP_REMOVED lines=10> */
.L_x_89:
        /* <DEDUP_REMOVED lines=10> */
.L_x_90:
        /* <DEDUP_REMOVED lines=10> */
.L_x_91:
        /* <DEDUP_REMOVED lines=10> */
.L_x_92:
        /* <DEDUP_REMOVED lines=10> */
.L_x_93:
        /* <DEDUP_REMOVED lines=10> */
.L_x_94:
[----:B------:R-:W-:Y:S02]  /*0ba0*/  ISETP.NE.AND P6, PT, R25, RZ, PT ;  /* 0x000000ff1900720c */ /* 0x000fe40003fc5270 */
[----:B------:R-:W-:-:S05]  /*0bb0*/  IADD3 R16, P0, PT, R16, 0x40, RZ ;  /* 0x0000004010107810 */ /* 0x000fca0007f1e0ff */
[----:B------:R-:W-:-:S06]  /*0bc0*/  IMAD.X R17, RZ, RZ, R17, P0 ;  /* 0x000000ffff117224 */ /* 0x000fcc00000e0611 */
[----:B------:R-:W-:Y:S05]  /*0bd0*/  @P6 BRA `(.L_x_95) ;  /* 0xfffffff400606947 */ /* 0x000fea000383ffff */
[----:B------:R-:W-:Y:S05]  /*0be0*/  BSYNC.RECONVERGENT B6 ;  /* 0x0000000000067941 */ /* 0x000fea0003800200 */
.L_x_78:
        /* <DEDUP_REMOVED lines=19> */
.L_x_97:
        /* <DEDUP_REMOVED lines=10> */
.L_x_98:
        /* <DEDUP_REMOVED lines=10> */
.L_x_99:
        /* <DEDUP_REMOVED lines=10> */
.L_x_100:
        /* <DEDUP_REMOVED lines=10> */
.L_x_101:
        /* <DEDUP_REMOVED lines=10> */
.L_x_102:
        /* <DEDUP_REMOVED lines=10> */
.L_x_103:
        /* <DEDUP_REMOVED lines=10> */
.L_x_104:
[----:B------:R-:W-:-:S07]  /*1180*/  VIADD R19, R19, 0x8 ;  /* 0x0000000813137836 */ /* 0x000fce0000000000 */
.L_x_96:
        /* <DEDUP_REMOVED lines=19> */
.L_x_106:
        /* <DEDUP_REMOVED lines=10> */
.L_x_107:
        /* <DEDUP_REMOVED lines=10> */
.L_x_108:
        /* <DEDUP_REMOVED lines=10> */
.L_x_109:
[----:B------:R-:W-:-:S07]  /*14a0*/  VIADD R19, R19, 0x4 ;  /* 0x0000000413137836 */ /* 0x000fce0000000000 */
.L_x_105:
[----:B------:R-:W-:-:S13]  /*14b0*/  ISETP.NE.AND P0, PT, R23, RZ, PT ;  /* 0x000000ff1700720c */ /* 0x000fda0003f05270 */
[----:B------:R-:W-:Y:S05]  /*14c0*/  @!P0 EXIT ;  /* 0x000000000000894d */ /* 0x000fea0003800000 */
[----:B------:R-:W0:Y:S01]  /*14d0*/  LDC.64 R16, c[0x0][0x388] ;  /* 0x0000e200ff107b82 */ /* 0x000e220000000a00 */
[----:B------:R-:W-:Y:S02]  /*14e0*/  IMAD.MOV R23, RZ, RZ, -R23 ;  /* 0x000000ffff177224 */ /* 0x000fe400078e0a17 */
[----:B0-----:R-:W-:-:S07]  /*14f0*/  IMAD.WIDE.U32 R16, R19, 0x4, R16 ;  /* 0x0000000413107825 */ /* 0x001fce00078e0010 */
.L_x_111:
        /* <DEDUP_REMOVED lines=16> */
.L_x_110:
[----:B------:R-:W-:Y:S02]  /*1600*/  ISETP.NE.AND P6, PT, R19, RZ, PT ;  /* 0x000000ff1300720c */ /* 0x000fe40003fc5270 */
[----:B------:R-:W-:-:S05]  /*1610*/  IADD3 R16, P0, PT, R16, 0x4, RZ ;  /* 0x0000000410107810 */ /* 0x000fca0007f1e0ff */
[----:B------:R-:W-:-:S06]  /*1620*/  IMAD.X R17, RZ, RZ, R17, P0 ;  /* 0x000000ffff117224 */ /* 0x000fcc00000e0611 */
[----:B------:R-:W-:Y:S05]  /*1630*/  @P6 BRA `(.L_x_111) ;  /* 0xfffffffc00b06947 */ /* 0x000fea000383ffff */
[----:B------:R-:W-:Y:S05]  /*1640*/  EXIT ;  /* 0x000000000000794d */ /* 0x000fea0003800000 */
.L_x_112:
        /* <DEDUP_REMOVED lines=11> */
.L_x_213:


//--------------------- .text._Z11printAnswerPl   --------------------------
	.section	.text._Z11printAnswerPl,"ax",@progbits
	.align	128
        .global         _Z11printAnswerPl
        .type           _Z11printAnswerPl,@function
        .size           _Z11printAnswerPl,(.L_x_214 - _Z11printAnswerPl)
        .other          _Z11printAnswerPl,@"STO_CUDA_ENTRY STV_DEFAULT"
_Z11printAnswerPl:
.text._Z11printAnswerPl:
[----:B------:R-:W0:Y:S08]  /*0000*/  LDC R1, c[0x0][0x37c] ;  /* 0x0000df00ff017b82 */ /* 0x000e300000000800 */
[----:B------:R-:W1:Y:S01]  /*0010*/  LDC.64 R2, c[0x0][0x380] ;  /* 0x0000e000ff027b82 */ /* 0x000e620000000a00 */
[----:B------:R-:W1:Y:S01]  /*0020*/  LDCU.64 UR4, c[0x0][0x358] ;  /* 0x00006b00ff0477ac */ /* 0x000e620008000a00 */
[----:B0-----:R-:W-:Y:S01]  /*0030*/  VIADD R1, R1, 0xfffffff8 ;  /* 0xfffffff801017836 */ /* 0x001fe20000000000 */
[----:B------:R-:W0:Y:S01]  /*0040*/  LDCU.64 UR6, c[0x4][0x10] ;  /* 0x01000200ff0677ac */ /* 0x000e220008000a00 */
[----:B-1----:R-:W2:Y:S01]  /*0050*/  LDG.E.64 R2, desc[UR4][R2.64] ;  /* 0x0000000402027981 */ /* 0x002ea2000c1e1b00 */
[----:B------:R-:W-:Y:S01]  /*0060*/  MOV R0, 0x18 ;  /* 0x0000001800007802 */ /* 0x000fe20000000f00 */
[----:B------:R-:W1:Y:S01]  /*0070*/  LDCU UR4, c[0x0][0x2f8] ;  /* 0x00005f00ff0477ac */ /* 0x000e620008000800 */
[----:B0-----:R-:W-:Y:S01]  /*0080*/  IMAD.U32 R4, RZ, RZ, UR6 ;  /* 0x00000006ff047e24 */ /* 0x001fe2000f8e00ff */
[----:B------:R-:W-:Y:S01]  /*0090*/  MOV R5, UR7 ;  /* 0x0000000700057c02 */ /* 0x000fe20008000f00 */
[----:B------:R0:W3:Y:S01]  /*00a0*/  LDC.64 R8, c[0x4][R0] ;  /* 0x0100000000087b82 */ /* 0x0000e20000000a00 */
[----:B------:R-:W4:Y:S01]  /*00b0*/  LDCU UR5, c[0x0][0x2fc] ;  /* 0x00005f80ff0577ac */ /* 0x000f220008000800 */
[----:B-1----:R-:W-:-:S05]  /*00c0*/  IADD3 R6, P0, PT, R1, UR4, RZ ;  /* 0x0000000401067c10 */ /* 0x002fca000ff1e0ff */
[----:B----4-:R-:W-:Y:S01]  /*00d0*/  IMAD.X R7, RZ, RZ, UR5, P0 ;  /* 0x00000005ff077e24 */ /* 0x010fe200080e06ff */
[----:B--23--:R0:W-:Y:S07]  /*00e0*/  STL.64 [R1], R2 ;  /* 0x0000000201007387 */ /* 0x00c1ee0000100a00 */
[----:B------:R-:W-:-:S07]  /*00f0*/  LEPC R20, `(.L_x_113) ;  /* 0x000000001014794e */ /* 0x000fce0000000000 */
[----:B0-----:R-:W-:Y:S05]  /*0100*/  CALL.ABS.NOINC R8 ;  /* 0x0000000008007343 */ /* 0x001fea0003c00000 */
.L_x_113:
[----:B------:R-:W-:Y:S05]  /*0110*/  EXIT ;  /* 0x000000000000794d */ /* 0x000fea0003800000 */
.L_x_114:
        /* <DEDUP_REMOVED lines=14> */
.L_x_214:


//--------------------- .text._Z9printEdgePiS_S_S_i --------------------------
	.section	.text._Z9printEdgePiS_S_S_i,"ax",@progbits
	.align	128
        .global         _Z9printEdgePiS_S_S_i
        .type           _Z9printEdgePiS_S_S_i,@function
        .size           _Z9printEdgePiS_S_S_i,(.L_x_215 - _Z9printEdgePiS_S_S_i)
        .other          _Z9printEdgePiS_S_S_i,@"STO_CUDA_ENTRY STV_DEFAULT"
_Z9printEdgePiS_S_S_i:
.text._Z9printEdgePiS_S_S_i:
        /* <DEDUP_REMOVED lines=8> */
[----:B------:R-:W-:Y:S01]  /*0080*/  IMAD.X R23, RZ, RZ, UR5, P1 ;  /* 0x00000005ff177e24 */ /* 0x000fe200088e06ff */
[----:B------:R-:W0:Y:S01]  /*0090*/  LDCU.64 UR36, c[0x0][0x358] ;  /* 0x00006b00ff2477ac */ /* 0x000e220008000a00 */
[----:B------:R-:W-:-:S07]  /*00a0*/  IMAD.MOV.U32 R2, RZ, RZ, RZ ;  /* 0x000000ffff027224 */ /* 0x000fce00078e00ff */
.L_x_119:
[----:B------:R-:W1:Y:S02]  /*00b0*/  LDC.64 R18, c[0x0][0x388] ;  /* 0x0000e200ff127b82 */ /* 0x000e640000000a00 */
[----:B-1----:R-:W-:-:S05]  /*00c0*/  IMAD.WIDE.U32 R18, R2, 0x4, R18 ;  /* 0x0000000402127825 */ /* 0x002fca00078e0012 */
[----:B0-----:R-:W2:Y:S01]  /*00d0*/  LDG.E R0, desc[UR36][R18.64] ;  /* 0x0000002412007981 */ /* 0x001ea2000c1e1900 */
[----:B------:R-:W-:Y:S01]  /*00e0*/  BSSY.RECONVERGENT B6, `(.L_x_115) ;  /* 0x000001e000067945 */ /* 0x000fe20003800200 */
[----:B--2---:R-:W-:-:S13]  /*00f0*/  ISETP.GE.AND P0, PT, R0, 0x1, PT ;  /* 0x000000010000780c */ /* 0x004fda0003f06270 */
[----:B------:R-:W-:Y:S05]  /*0100*/  @!P0 BRA `(.L_x_116) ;  /* 0x00000000006c8947 */ /* 0x000fea0003800000 */
[----:B------:R-:W0:Y:S02]  /*0110*/  LDCU.64 UR4, c[0x0][0x380] ;  /* 0x00007000ff0477ac */ /* 0x000e240008000a00 */
[----:B0-----:R-:W-:-:S04]  /*0120*/  LEA R16, P0, R2, UR4, 0x2 ;  /* 0x0000000402107c11 */ /* 0x001fc8000f8010ff */
[----:B------:R-:W-:-:S05]  /*0130*/  LEA.HI.X R17, R2, UR5, RZ, 0x2, P0 ;  /* 0x0000000502117c11 */ /* 0x000fca00080f14ff */
[----:B------:R0:W5:Y:S04]  /*0140*/  LDG.E R24, desc[UR36][R16.64] ;  /* 0x0000002410187981 */ /* 0x000168000c1e1900 */
.L_x_118:
[----:B------:R-:W1:Y:S08]  /*0150*/  LDC.64 R10, c[0x0][0x398] ;  /* 0x0000e600ff0a7b82 */ /* 0x000e700000000a00 */
[----:B------:R-:W2:Y:S01]  /*0160*/  LDC.64 R8, c[0x0][0x390] ;  /* 0x0000e400ff087b82 */ /* 0x000ea20000000a00 */
[----:B------:R-:W-:Y:S01]  /*0170*/  MOV R0, 0x18 ;  /* 0x0000001800007802 */ /* 0x000fe20000000f00 */
[----:B------:R-:W3:Y:S01]  /*0180*/  LDCU.64 UR4, c[0x4][URZ] ;  /* 0x01000000ff0477ac */ /* 0x000ee20008000a00 */
[----:B-1---5:R-:W-:-:S06]  /*0190*/  IMAD.WIDE R10, R24, 0x4, R10 ;  /* 0x00000004180a7825 */ /* 0x022fcc00078e020a */
[----:B------:R-:W4:Y:S01]  /*01a0*/  LDG.E R10, desc[UR36][R10.64] ;  /* 0x000000240a0a7981 */ /* 0x000f22000c1e1900 */
[----:B--2---:R-:W-:-:S05]  /*01b0*/  IMAD.WIDE R8, R24, 0x4, R8 ;  /* 0x0000000418087825 */ /* 0x004fca00078e0208 */
[----:B------:R-:W2:Y:S01]  /*01c0*/  LDG.E R3, desc[UR36][R8.64] ;  /* 0x0000002408037981 */ /* 0x000ea2000c1e1900 */
[----:B------:R1:W0:Y:S01]  /*01d0*/  LDC.64 R12, c[0x4][R0] ;  /* 0x01000000000c7b82 */ /* 0x0002220000000a00 */
[----:B---3--:R-:W-:Y:S01]  /*01e0*/  MOV R4, UR4 ;  /* 0x0000000400047c02 */ /* 0x008fe20008000f00 */
[----:B------:R-:W-:Y:S01]  /*01f0*/  IMAD.U32 R5, RZ, RZ, UR5 ;  /* 0x00000005ff057e24 */ /* 0x000fe2000f8e00ff */
[----:B------:R-:W-:Y:S01]  /*0200*/  MOV R7, R23 ;  /* 0x0000001700077202 */ /* 0x000fe20000000f00 */
[----:B------:R-:W-:Y:S01]  /*0210*/  IMAD.MOV.U32 R6, RZ, RZ, R22 ;  /* 0x000000ffff067224 */ /* 0x000fe200078e0016 */
[----:B----4-:R1:W-:Y:S04]  /*0220*/  STL [R1+0x8], R10 ;  /* 0x0000080a01007387 */ /* 0x0103e80000100800 */
[----:B0-2---:R1:W-:Y:S02]  /*0230*/  STL.64 [R1], R2 ;  /* 0x0000000201007387 */ /* 0x0053e40000100a00 */
[----:B------:R-:W-:-:S07]  /*0240*/  LEPC R20, `(.L_x_117) ;  /* 0x000000001014794e */ /* 0x000fce0000000000 */
[----:B-1----:R-:W-:Y:S05]  /*0250*/  CALL.ABS.NOINC R12 ;  /* 0x000000000c007343 */ /* 0x002fea0003c00000 */
.L_x_117:
[----:B------:R-:W2:Y:S04]  /*0260*/  LDG.E R0, desc[UR36][R16.64] ;  /* 0x0000002410007981 */ /* 0x000ea8000c1e1900 */
[----:B------:R-:W2:Y:S01]  /*0270*/  LDG.E R3, desc[UR36][R18.64] ;  /* 0x0000002412037981 */ /* 0x000ea2000c1e1900 */
[----:B------:R-:W-:Y:S02]  /*0280*/  VIADD R24, R24, 0x1 ;  /* 0x0000000118187836 */ /* 0x000fe40000000000 */
[----:B--2---:R-:W-:-:S05]  /*0290*/  IMAD.IADD R3, R0, 0x1, R3 ;  /* 0x0000000100037824 */ /* 0x004fca00078e0203 */
[----:B------:R-:W-:-:S13]  /*02a0*/  ISETP.GE.AND P0, PT, R24, R3, PT ;  /* 0x000000031800720c */ /* 0x000fda0003f06270 */
[----:B------:R-:W-:Y:S05]  /*02b0*/  @!P0 BRA `(.L_x_118) ;  /* 0xfffffffc00a48947 */ /* 0x000fea000383ffff */
.L_x_116:
[----:B------:R-:W-:Y:S05]  /*02c0*/  BSYNC.RECONVERGENT B6 ;  /* 0x0000000000067941 */ /* 0x000fea0003800200 */
.L_x_115:
[----:B------:R-:W0:Y:S01]  /*02d0*/  LDCU UR4, c[0x0][0x3a0] ;  /* 0x00007400ff0477ac */ /* 0x000e220008000800 */
[----:B------:R-:W-:-:S04]  /*02e0*/  IADD3 R2, PT, PT, R2, 0x1, RZ ;  /* 0x0000000102027810 */ /* 0x000fc80007ffe0ff */
[----:B0-----:R-:W-:-:S13]  /*02f0*/  ISETP.NE.AND P0, PT, R2, UR4, PT ;  /* 0x0000000402007c0c */ /* 0x001fda000bf05270 */
[----:B------:R-:W-:Y:S05]  /*0300*/  @P0 BRA `(.L_x_119) ;  /* 0xfffffffc00680947 */ /* 0x000fea000383ffff */
[----:B------:R-:W-:Y:S05]  /*0310*/  EXIT ;  /* 0x000000000000794d */ /* 0x000fea0003800000 */
.L_x_120:
        /* <DEDUP_REMOVED lines=14> */
.L_x_215:


//--------------------- .text._Z8printMstP4EdgeiPiPl --------------------------
	.section	.text._Z8printMstP4EdgeiPiPl,"ax",@progbits
	.align	128
        .global         _Z8printMstP4EdgeiPiPl
        .type           _Z8printMstP4EdgeiPiPl,@function
        .size           _Z8printMstP4EdgeiPiPl,(.L_x_216 - _Z8printMstP4EdgeiPiPl)
        .other          _Z8printMstP4EdgeiPiPl,@"STO_CUDA_ENTRY STV_DEFAULT"
_Z8printMstP4EdgeiPiPl:
.text._Z8printMstP4EdgeiPiPl:
[----:B------:R-:W0:Y:S01]  /*0000*/  LDC R1, c[0x0][0x37c] ;  /* 0x0000df00ff017b82 */ /* 0x000e220000000800 */
[----:B------:R-:W1:Y:S01]  /*0010*/  LDCU UR4, c[0x0][0x388] ;  /* 0x00007100ff0477ac */ /* 0x000e620008000800 */
[----:B0-----:R-:W-:Y:S01]  /*0020*/  VIADD R1, R1, 0xfffffff0 ;  /* 0xfffffff001017836 */ /* 0x001fe20000000000 */
[----:B------:R-:W0:Y:S01]  /*0030*/  LDCU UR5, c[0x0][0x2f8] ;  /* 0x00005f00ff0577ac */ /* 0x000e220008000800 */
[----:B------:R-:W2:Y:S01]  /*0040*/  LDCU UR6, c[0x0][0x2fc] ;  /* 0x00005f80ff0677ac */ /* 0x000ea20008000800 */
[----:B------:R-:W3:Y:S01]  /*0050*/  LDCU.64 UR36, c[0x0][0x358] ;  /* 0x00006b00ff2477ac */ /* 0x000ee20008000a00 */
[----:B-1----:R-:W-:Y:S01]  /*0060*/  UISETP.GE.AND UP0, UPT, UR4, 0x1, UPT ;  /* 0x000000010400788c */ /* 0x002fe2000bf06270 */
[----:B0-----:R-:W-:-:S05]  /*0070*/  IADD3 R18, P0, PT, R1, UR5, RZ ;  /* 0x0000000501127c10 */ /* 0x001fca000ff1e0ff */
[----:B--2---:R-:W-:-:S03]  /*0080*/  IMAD.X R2, RZ, RZ, UR6, P0 ;  /* 0x00000006ff027e24 */ /* 0x004fc600080e06ff */
[----:B---3--:R-:W-:Y:S05]  /*0090*/  BRA.U !UP0, `(.L_x_121) ;  /* 0x0000003108547547 */ /* 0x008fea000b800000 */
[----:B------:R-:W-:Y:S01]  /*00a0*/  UISETP.GE.U32.AND UP0, UPT, UR4, 0x10, UPT ;  /* 0x000000100400788c */ /* 0x000fe2000bf06070 */
[----:B------:R-:W-:Y:S01]  /*00b0*/  HFMA2 R19, -RZ, RZ, 0, 0 ;  /* 0x00000000ff137431 */ /* 0x000fe200000001ff */
[----:B------:R-:W-:-:S07]  /*00c0*/  ULOP3.LUT UR38, UR4, 0xf, URZ, 0xc0, !UPT ;  /* 0x0000000f04267892 */ /* 0x000fce000f8ec0ff */
[----:B------:R-:W-:Y:S05]  /*00d0*/  BRA.U !UP0, `(.L_x_122) ;  /* 0x0000000d088c7547 */ /* 0x000fea000b800000 */
[----:B------:R-:W0:Y:S01]  /*00e0*/  LDCU.64 UR6, c[0x0][0x380] ;  /* 0x00007000ff0677ac */ /* 0x000e220008000a00 */
[----:B------:R-:W-:Y:S01]  /*00f0*/  BSSY.RECONVERGENT B6, `(.L_x_122) ;  /* 0x00000e1000067945 */ /* 0x000fe20003800200 */
[----:B------:R-:W-:-:S04]  /*0100*/  ULOP3.LUT UR4, UR4, 0x7ffffff0, URZ, 0xc0, !UPT ;  /* 0x7ffffff004047892 */ /* 0x000fc8000f8ec0ff */
[----:B------:R-:W-:Y:S02]  /*0110*/  UIADD3 UR8, UPT, UPT, -UR4, URZ, URZ ;  /* 0x000000ff04087290 */ /* 0x000fe4000fffe1ff */
[----:B------:R-:W-:-:S04]  /*0120*/  IMAD.U32 R19, RZ, RZ, UR4 ;  /* 0x00000004ff137e24 */ /* 0x000fc8000f8e00ff */
[----:B------:R-:W-:Y:S01]  /*0130*/  IMAD.U32 R24, RZ, RZ, UR8 ;  /* 0x00000008ff187e24 */ /* 0x000fe2000f8e00ff */
[----:B0-----:R-:W-:-:S04]  /*0140*/  UIADD3 UR5, UP0, UPT, UR6, 0x80, URZ ;  /* 0x0000008006057890 */ /* 0x001fc8000ff1e0ff */
[----:B------:R-:W-:Y:S02]  /*0150*/  UIADD3.X UR6, UPT, UPT, URZ, UR7, URZ, UP0, !UPT ;  /* 0x00000007ff067290 */ /* 0x000fe400087fe4ff */
[----:B------:R-:W-:-:S04]  /*0160*/  MOV R16, UR5 ;  /* 0x0000000500107c02 */ /* 0x000fc80008000f00 */
[----:B------:R-:W-:-:S07]  /*0170*/  IMAD.U32 R17, RZ, RZ, UR6 ;  /* 0x00000006ff117e24 */ /* 0x000fce000f8e00ff */
.L_x_139:
[----:B------:R-:W2:Y:S04]  /*0180*/  LDG.E R10, desc[UR36][R16.64+-0x80] ;  /* 0xffff8024100a7981 */ /* 0x000ea8000c1e1900 */
[----:B------:R-:W2:Y:S04]  /*0190*/  LDG.E R11, desc[UR36][R16.64+-0x7c] ;  /* 0xffff8424100b7981 */ /* 0x000ea8000c1e1900 */
[----:B------:R-:W3:Y:S01]  /*01a0*/  LDG.E R0, desc[UR36][R16.64+-0x78] ;  /* 0xffff882410007981 */ /* 0x000ee2000c1e1900 */
[----:B------:R-:W0:Y:S01]  /*01b0*/  LDCU UR4, c[0x0][0x2f8] ;  /* 0x00005f00ff0477ac */ /* 0x000e220008000800 */
[----:B------:R-:W-:Y:S01]  /*01c0*/  MOV R22, 0x18 ;  /* 0x0000001800167802 */ /* 0x000fe20000000f00 */
[----:B------:R-:W-:Y:S01]  /*01d0*/  IMAD.MOV.U32 R6, RZ, RZ, R18 ;  /* 0x000000ffff067224 */ /* 0x000fe200078e0012 */
[----:B------:R-:W-:-:S02]  /*01e0*/  MOV R7, R2 ;  /* 0x0000000200077202 */ /* 0x000fc40000000f00 */
[----:B------:R1:W4:Y:S01]  /*01f0*/  LDC.64 R8, c[0x4][R22] ;  /* 0x0100000016087b82 */ /* 0x0003220000000a00 */
[----:B0-----:R-:W-:Y:S01]  /*0200*/  VIADD R23, R18, -UR4 ;  /* 0x8000000412177c36 */ /* 0x001fe20008000000 */
[----:B------:R-:W0:Y:S02]  /*0210*/  LDCU.64 UR4, c[0x4][URZ] ;  /* 0x01000000ff0477ac */ /* 0x000e240008000a00 */
[----:B0-----:R-:W-:Y:S01]  /*0220*/  MOV R4, UR4 ;  /* 0x0000000400047c02 */ /* 0x001fe20008000f00 */
[----:B------:R-:W-:Y:S01]  /*0230*/  IMAD.U32 R5, RZ, RZ, UR5 ;  /* 0x00000005ff057e24 */ /* 0x000fe2000f8e00ff */
[----:B--2---:R1:W-:Y:S04]  /*0240*/  STL.64 [R23], R10 ;  /* 0x0000000a17007387 */ /* 0x0043e80000100a00 */
[----:B---34-:R1:W-:Y:S02]  /*0250*/  STL [R23+0x8], R0 ;  /* 0x0000080017007387 */ /* 0x0183e40000100800 */
[----:B------:R-:W-:-:S07]  /*0260*/  LEPC R20, `(.L_x_123) ;  /* 0x000000001014794e */ /* 0x000fce0000000000 */
[----:B-1----:R-:W-:Y:S05]  /*0270*/  CALL.ABS.NOINC R8 ;  /* 0x0000000008007343 */ /* 0x002fea0003c00000 */
.L_x_123:
[----:B------:R-:W2:Y:S04]  /*0280*/  LDG.E R10, desc[UR36][R16.64+-0x70] ;  /* 0xffff9024100a7981 */ /* 0x000ea8000c1e1900 */
[----:B------:R-:W2:Y:S04]  /*0290*/  LDG.E R11, desc[UR36][R16.64+-0x6c] ;  /* 0xffff9424100b7981 */ /* 0x000ea8000c1e1900 */
[----:B------:R-:W3:Y:S01]  /*02a0*/  LDG.E R0, desc[UR36][R16.64+-0x68] ;  /* 0xffff982410007981 */ /* 0x000ee2000c1e1900 */
[----:B------:R0:W1:Y:S01]  /*02b0*/  LDC.64 R8, c[0x4][R22] ;  /* 0x0100000016087b82 */ /* 0x0000620000000a00 */
[----:B------:R-:W4:Y:S01]  /*02c0*/  LDCU.64 UR4, c[0x4][URZ] ;  /* 0x01000000ff0477ac */ /* 0x000f220008000a00 */
[----:B------:R-:W-:Y:S01]  /*02d0*/  MOV R6, R18 ;  /* 0x0000001200067202 */ /* 0x000fe20000000f00 */
[----:B------:R-:W-:-:S02]  /*02e0*/  IMAD.MOV.U32 R7, RZ, RZ, R2 ;  /* 0x000000ffff077224 */ /* 0x000fc400078e0002 */
[----:B----4-:R-:W-:Y:S02]  /*02f0*/  IMAD.U32 R4, RZ, RZ, UR4 ;  /* 0x00000004ff047e24 */ /* 0x010fe4000f8e00ff */
[----:B------:R-:W-:Y:S01]  /*0300*/  IMAD.U32 R5, RZ, RZ, UR5 ;  /* 0x00000005ff057e24 */ /* 0x000fe2000f8e00ff */
[----:B--2---:R0:W-:Y:S04]  /*0310*/  STL.64 [R23], R10 ;  /* 0x0000000a17007387 */ /* 0x0041e80000100a00 */
[----:B-1-3--:R0:W-:Y:S02]  /*0320*/  STL [R23+0x8], R0 ;  /* 0x0000080017007387 */ /* 0x00a1e40000100800 */
[----:B------:R-:W-:-:S07]  /*0330*/  LEPC R20, `(.L_x_124) ;  /* 0x000000001014794e */ /* 0x000fce0000000000 */
[----:B0-----:R-:W-:Y:S05]  /*0340*/  CALL.ABS.NOINC R8 ;  /* 0x0000000008007343 */ /* 0x001fea0003c00000 */
.L_x_124:
[----:B------:R-:W2:Y:S04]  /*0350*/  LDG.E R10, desc[UR36][R16.64+-0x60] ;  /* 0xffffa024100a7981 */ /* 0x000ea8000c1e1900 */
[----:B------:R-:W2:Y:S04]  /*0360*/  LDG.E R11, desc[UR36][R16.64+-0x5c] ;  /* 0xffffa424100b7981 */ /* 0x000ea8000c1e1900 */
[----:B------:R-:W3:Y:S01]  /*0370*/  LDG.E R0, desc[UR36][R16.64+-0x58] ;  /* 0xffffa82410007981 */ /* 0x000ee2000c1e1900 */
[----:B------:R0:W1:Y:S01]  /*0380*/  LDC.64 R8, c[0x4][R22] ;  /* 0x0100000016087b82 */ /* 0x0000620000000a00 */
[----:B------:R-:W4:Y:S01]  /*0390*/  LDCU.64 UR4, c[0x4][URZ] ;  /* 0x01000000ff0477ac */ /* 0x000f220008000a00 */
[----:B------:R-:W-:-:S02]  /*03a0*/  IMAD.MOV.U32 R6, RZ, RZ, R18 ;  /* 0x000000ffff067224 */ /* 0x000fc400078e0012 */
[----:B------:R-:W-:Y:S02]  /*03b0*/  IMAD.MOV.U32 R7, RZ, RZ, R2 ;  /* 0x000000ffff077224 */ /* 0x000fe400078e0002 */
[----:B----4-:R-:W-:Y:S01]  /*03c0*/  IMAD.U32 R4, RZ, RZ, UR4 ;  /* 0x00000004ff047e24 */ /* 0x010fe2000f8e00ff */
[----:B------:R-:W-:Y:S01]  /*03d0*/  MOV R5, UR5 ;  /* 0x0000000500057c02 */ /* 0x000fe20008000f00 */
[----:B--2---:R0:W-:Y:S04]  /*03e0*/  STL.64 [R23], R10 ;  /* 0x0000000a17007387 */ /* 0x0041e80000100a00 */
[----:B-1-3--:R0:W-:Y:S02]  /*03f0*/  STL [R23+0x8], R0 ;  /* 0x0000080017007387 */ /* 0x00a1e40000100800 */
[----:B------:R-:W-:-:S07]  /*0400*/  LEPC R20, `(.L_x_125) ;  /* 0x000000001014794e */ /* 0x000fce0000000000 */
[----:B0-----:R-:W-:Y:S05]  /*0410*/  CALL.ABS.NOINC R8 ;  /* 0x0000000008007343 */ /* 0x001fea0003c00000 */
.L_x_125:
[----:B------:R-:W2:Y:S04]  /*0420*/  LDG.E R10, desc[UR36][R16.64+-0x50] ;  /* 0xffffb024100a7981 */ /* 0x000ea8000c1e1900 */
[----:B------:R-:W2:Y:S04]  /*0430*/  LDG.E R11, desc[UR36][R16.64+-0x4c] ;  /* 0xffffb424100b7981 */ /* 0x000ea8000c1e1900 */
[----:B------:R-:W3:Y:S01]  /*0440*/  LDG.E R0, desc[UR36][R16.64+-0x48] ;  /* 0xffffb82410007981 */ /* 0x000ee2000c1e1900 */
[----:B------:R0:W1:Y:S01]  /*0450*/  LDC.64 R8, c[0x4][R22] ;  /* 0x0100000016087b82 */ /* 0x0000620000000a00 */
[----:B------:R-:W4:Y:S01]  /*0460*/  LDCU.64 UR4, c[0x4][URZ] ;  /* 0x01000000ff0477ac */ /* 0x000f220008000a00 */
[----:B------:R-:W-:Y:S01]  /*0470*/  IMAD.MOV.U32 R6, RZ, RZ, R18 ;  /* 0x000000ffff067224 */ /* 0x000fe200078e0012 */
[----:B------:R-:W-:-:S02]  /*0480*/  MOV R7, R2 ;  /* 0x0000000200077202 */ /* 0x000fc40000000f00 */
[----:B----4-:R-:W-:Y:S01]  /*0490*/  MOV R4, UR4 ;  /* 0x0000000400047c02 */ /* 0x010fe20008000f00 */
[----:B------:R-:W-:Y:S01]  /*04a0*/  IMAD.U32 R5, RZ, RZ, UR5 ;  /* 0x00000005ff057e24 */ /* 0x000fe2000f8e00ff */
[----:B--2---:R0:W-:Y:S04]  /*04b0*/  STL.64 [R23], R10 ;  /* 0x0000000a17007387 */ /* 0x0041e80000100a00 */
[----:B-1-3--:R0:W-:Y:S02]  /*04c0*/  STL [R23+0x8], R0 ;  /* 0x0000080017007387 */ /* 0x00a1e40000100800 */
[----:B------:R-:W-:-:S07]  /*04d0*/  LEPC R20, `(.L_x_126) ;  /* 0x000000001014794e */ /* 0x000fce0000000000 */
[----:B0-----:R-:W-:Y:S05]  /*04e0*/  CALL.ABS.NOINC R8 ;  /* 0x0000000008007343 */ /* 0x001fea0003c00000 */
.L_x_126:
        /* <DEDUP_REMOVED lines=13> */
.L_x_127:
        /* <DEDUP_REMOVED lines=13> */
.L_x_128:
        /* <DEDUP_REMOVED lines=13> */
.L_x_129:
        /* <DEDUP_REMOVED lines=13> */
.L_x_130:
        /* <DEDUP_REMOVED lines=13> */
.L_x_131:
        /* <DEDUP_REMOVED lines=13> */
.L_x_132:
        /* <DEDUP_REMOVED lines=13> */
.L_x_133:
        /* <DEDUP_REMOVED lines=13> */
.L_x_134:
        /* <DEDUP_REMOVED lines=13> */
.L_x_135:
        /* <DEDUP_REMOVED lines=13> */
.L_x_136:
        /* <DEDUP_REMOVED lines=13> */
.L_x_137:
        /* <DEDUP_REMOVED lines=13> */
.L_x_138:
[----:B------:R-:W-:Y:S01]  /*0eb0*/  VIADD R24, R24, 0x10 ;  /* 0x0000001018187836 */ /* 0x000fe20000000000 */
[----:B------:R-:W-:-:S04]  /*0ec0*/  IADD3 R16, P1, PT, R16, 0x100, RZ ;  /* 0x0000010010107810 */ /* 0x000fc80007f3e0ff */
[----:B------:R-:W-:Y:S01]  /*0ed0*/  ISETP.NE.AND P0, PT, R24, RZ, PT ;  /* 0x000000ff1800720c */ /* 0x000fe20003f05270 */
[----:B------:R-:W-:-:S12]  /*0ee0*/  IMAD.X R17, RZ, RZ, R17, P1 ;  /* 0x000000ffff117224 */ /* 0x000fd800008e0611 */
[----:B------:R-:W-:Y:S05]  /*0ef0*/  @P0 BRA `(.L_x_139) ;  /* 0xfffffff000a00947 */ /* 0x000fea000383ffff */
[----:B------:R-:W-:Y:S05]  /*0f00*/  BSYNC.RECONVERGENT B6 ;  /* 0x0000000000067941 */ /* 0x000fea0003800200 */
.L_x_122:
[----:B------:R-:W-:-:S09]  /*0f10*/  UISETP.NE.AND UP0, UPT, UR38, URZ, UPT ;  /* 0x000000ff2600728c */ /* 0x000fd2000bf05270 */
[----:B------:R-:W-:Y:S05]  /*0f20*/  BRA.U !UP0, `(.L_x_140) ;  /* 0x0000000d08307547 */ /* 0x000fea000b800000 */
[----:B------:R-:W0:Y:S01]  /*0f30*/  LDC R23, c[0x0][0x388] ;  /* 0x0000e200ff177b82 */ /* 0x000e220000000800 */
[----:B------:R-:W-:Y:S01]  /*0f40*/  UISETP.GE.U32.AND UP0, UPT, UR38, 0x8, UPT ;  /* 0x000000082600788c */ /* 0x000fe2000bf06070 */
[----:B0-----:R-:W-:-:S08]  /*0f50*/  LOP3.LUT R23, R23, 0x7, RZ, 0xc0, !PT ;  /* 0x0000000717177812 */ /* 0x001fd000078ec0ff */
[----:B------:R-:W-:Y:S05]  /*0f60*/  BRA.U !UP0, `(.L_x_141) ;  /* 0x0000000508b07547 */ /* 0x000fea000b800000 */
[----:B------:R-:W0:Y:S01]  /*0f70*/  LDC.64 R16, c[0x0][0x380] ;  /* 0x0000e000ff107b82 */ /* 0x000e220000000a00 */
[----:B------:R-:W-:Y:S01]  /*0f80*/  MOV R22, 0x18 ;  /* 0x0000001800167802 */ /* 0x000fe20000000f00 */
[----:B------:R-:W1:Y:S01]  /*0f90*/  LDCU.64 UR4, c[0x4][URZ] ;  /* 0x01000000ff0477ac */ /* 0x000e620008000a00 */
[----:B0-----:R-:W-:-:S05]  /*0fa0*/  IMAD.WIDE.U32 R16, R19, 0x10, R16 ;  /* 0x0000001013107825 */ /* 0x001fca00078e0010 */
[----:B------:R-:W2:Y:S04]  /*0fb0*/  LDG.E R8, desc[UR36][R16.64] ;  /* 0x0000002410087981 */ /* 0x000ea8000c1e1900 */
[----:B------:R-:W2:Y:S04]  /*0fc0*/  LDG.E R9, desc[UR36][R16.64+0x4] ;  /* 0x0000042410097981 */ /* 0x000ea8000c1e1900 */
[----:B------:R-:W3:Y:S01]  /*0fd0*/  LDG.E R0, desc[UR36][R16.64+0x8] ;  /* 0x0000082410007981 */ /* 0x000ee2000c1e1900 */
[----:B------:R0:W4:Y:S01]  /*0fe0*/  LDC.64 R10, c[0x4][R22] ;  /* 0x01000000160a7b82 */ /* 0x0001220000000a00 */
[----:B-1----:R-:W-:Y:S01]  /*0ff0*/  MOV R4, UR4 ;  /* 0x0000000400047c02 */ /* 0x002fe20008000f00 */
[----:B------:R-:W-:Y:S01]  /*1000*/  IMAD.U32 R5, RZ, RZ, UR5 ;  /* 0x00000005ff057e24 */ /* 0x000fe2000f8e00ff */
[----:B------:R-:W-:Y:S01]  /*1010*/  MOV R7, R2 ;  /* 0x0000000200077202 */ /* 0x000fe20000000f00 */
[----:B------:R-:W-:Y:S01]  /*1020*/  IMAD.MOV.U32 R6, RZ, RZ, R18 ;  /* 0x000000ffff067224 */ /* 0x000fe200078e0012 */
[----:B--2---:R0:W-:Y:S04]  /*1030*/  STL.64 [R1], R8 ;  /* 0x0000000801007387 */ /* 0x0041e80000100a00 */
[----:B---34-:R0:W-:Y:S02]  /*1040*/  STL [R1+0x8], R0 ;  /* 0x0000080001007387 */ /* 0x0181e40000100800 */
[----:B------:R-:W-:-:S07]  /*1050*/  LEPC R20, `(.L_x_142) ;  /* 0x000000001014794e */ /* 0x000fce0000000000 */
[----:B0-----:R-:W-:Y:S05]  /*1060*/  CALL.ABS.NOINC R10 ;  /* 0x000000000a007343 */ /* 0x001fea0003c00000 */
.L_x_142:
        /* <DEDUP_REMOVED lines=13> */
.L_x_143:
        /* <DEDUP_REMOVED lines=13> */
.L_x_144:
        /* <DEDUP_REMOVED lines=13> */
.L_x_145:
        /* <DEDUP_REMOVED lines=13> */
.L_x_146:
        /* <DEDUP_REMOVED lines=13> */
.L_x_147:
        /* <DEDUP_REMOVED lines=13> */
.L_x_148:
        /* <DEDUP_REMOVED lines=13> */
.L_x_149:
[----:B------:R-:W-:-:S07]  /*1620*/  VIADD R19, R19, 0x8 ;  /* 0x0000000813137836 */ /* 0x000fce0000000000 */
.L_x_141:
[----:B------:R-:W-:Y:S01]  /*1630*/  ISETP.NE.AND P0, PT, R23, RZ, PT ;  /* 0x000000ff1700720c */ /* 0x000fe20003f05270 */
[----:B------:R-:W-:-:S12]  /*1640*/  BSSY.RECONVERGENT B6, `(.L_x_140) ;  /* 0x000005a000067945 */ /* 0x000fd80003800200 */
[----:B------:R-:W-:Y:S05]  /*1650*/  @!P0 BRA `(.L_x_150) ;  /* 0x0000000400608947 */ /* 0x000fea0003800000 */
        /* <DEDUP_REMOVED lines=20> */
.L_x_152:
        /* <DEDUP_REMOVED lines=13> */
.L_x_153:
        /* <DEDUP_REMOVED lines=13> */
.L_x_154:
        /* <DEDUP_REMOVED lines=13> */
.L_x_155:
[----:B------:R-:W-:-:S07]  /*1a10*/  VIADD R19, R19, 0x4 ;  /* 0x0000000413137836 */ /* 0x000fce0000000000 */
.L_x_151:
[----:B------:R-:W-:-:S13]  /*1a20*/  ISETP.NE.AND P0, PT, R23, RZ, PT ;  /* 0x000000ff1700720c */ /* 0x000fda0003f05270 */
[----:B------:R-:W-:Y:S05]  /*1a30*/  @!P0 BRA `(.L_x_150) ;  /* 0x0000000000688947 */ /* 0x000fea0003800000 */
[----:B------:R-:W0:Y:S02]  /*1a40*/  LDC.64 R4, c[0x0][0x380] ;  /* 0x0000e000ff047b82 */ /* 0x000e240000000a00 */
[----:B0-----:R-:W-:-:S04]  /*1a50*/  IMAD.WIDE.U32 R4, R19, 0x10, R4 ;  /* 0x0000001013047825 */ /* 0x001fc800078e0004 */
[----:B------:R-:W-:Y:S01]  /*1a60*/  IMAD.MOV R19, RZ, RZ, -R23 ;  /* 0x000000ffff137224 */ /* 0x000fe200078e0a17 */
[----:B------:R-:W-:-:S04]  /*1a70*/  IADD3 R16, P0, PT, R4, 0x4, RZ ;  /* 0x0000000404107810 */ /* 0x000fc80007f1e0ff */
[----:B------:R-:W-:-:S09]  /*1a80*/  IADD3.X R17, PT, PT, RZ, R5, RZ, P0, !PT ;  /* 0x00000005ff117210 */ /* 0x000fd200007fe4ff */
.L_x_157:
[----:B------:R-:W2:Y:S04]  /*1a90*/  LDG.E R8, desc[UR36][R16.64+-0x4] ;  /* 0xfffffc2410087981 */ /* 0x000ea8000c1e1900 */
[----:B------:R-:W2:Y:S04]  /*1aa0*/  LDG.E R9, desc[UR36][R16.64] ;  /* 0x0000002410097981 */ /* 0x000ea8000c1e1900 */
[----:B------:R-:W3:Y:S01]  /*1ab0*/  LDG.E R0, desc[UR36][R16.64+0x4] ;  /* 0x0000042410007981 */ /* 0x000ee2000c1e1900 */
[----:B------:R-:W-:Y:S01]  /*1ac0*/  MOV R3, 0x18 ;  /* 0x0000001800037802 */ /* 0x000fe20000000f00 */
[----:B------:R-:W0:Y:S01]  /*1ad0*/  LDCU.64 UR4, c[0x4][URZ] ;  /* 0x01000000ff0477ac */ /* 0x000e220008000a00 */
[----:B------:R-:W-:-:S02]  /*1ae0*/  VIADD R19, R19, 0x1 ;  /* 0x0000000113137836 */ /* 0x000fc40000000000 */
[----:B------:R1:W4:Y:S01]  /*1af0*/  LDC.64 R10, c[0x4][R3] ;  /* 0x01000000030a7b82 */ /* 0x0003220000000a00 */
[----:B------:R-:W-:Y:S02]  /*1b00*/  IMAD.MOV.U32 R6, RZ, RZ, R18 ;  /* 0x000000ffff067224 */ /* 0x000fe400078e0012 */
[----:B------:R-:W-:Y:S01]  /*1b10*/  ISETP.NE.AND P0, PT, R19, RZ, PT ;  /* 0x000000ff1300720c */ /* 0x000fe20003f05270 */
[----:B------:R-:W-:Y:S02]  /*1b20*/  IMAD.MOV.U32 R7, RZ, RZ, R2 ;  /* 0x000000ffff077224 */ /* 0x000fe400078e0002 */
[----:B0-----:R-:W-:Y:S01]  /*1b30*/  IMAD.U32 R4, RZ, RZ, UR4 ;  /* 0x00000004ff047e24 */ /* 0x001fe2000f8e00ff */
[----:B------:R-:W-:Y:S01]  /*1b40*/  MOV R5, UR5 ;  /* 0x0000000500057c02 */ /* 0x000fe20008000f00 */
[----:B--2---:R-:W-:Y:S04]  /*1b50*/  STL.64 [R1], R8 ;  /* 0x0000000801007387 */ /* 0x004fe80000100a00 */
[----:B---3--:R0:W-:Y:S02]  /*1b60*/  STL [R1+0x8], R0 ;  /* 0x0000080001007387 */ /* 0x0081e40000100800 */
[----:B01--4-:R-:W-:-:S07]  /*1b70*/  P2R R0, PR, RZ, 0x1 ;  /* 0x00000001ff007803 */ /* 0x013fce0000000000 */
[----:B------:R-:W-:-:S07]  /*1b80*/  LEPC R20, `(.L_x_156) ;  /* 0x000000001014794e */ /* 0x000fce0000000000 */
[----:B------:R-:W-:Y:S05]  /*1b90*/  CALL.ABS.NOINC R10 ;  /* 0x000000000a007343 */ /* 0x000fea0003c00000 */
.L_x_156:
[----:B------:R-:W-:Y:S02]  /*1ba0*/  ISETP.NE.AND P6, PT, R19, RZ, PT ;  /* 0x000000ff1300720c */ /* 0x000fe40003fc5270 */
[----:B------:R-:W-:-:S04]  /*1bb0*/  IADD3 R16, P0, PT, R16, 0x10, RZ ;  /* 0x0000001010107810 */ /* 0x000fc80007f1e0ff */
[----:B------:R-:W-:-:S07]  /*1bc0*/  IADD3.X R17, PT, PT, RZ, R17, RZ, P0, !PT ;  /* 0x00000011ff117210 */ /* 0x000fce00007fe4ff */
[----:B------:R-:W-:Y:S05]  /*1bd0*/  @P6 BRA `(.L_x_157) ;  /* 0xfffffffc00ac6947 */ /* 0x000fea000383ffff */
.L_x_150:
[----:B------:R-:W-:Y:S05]  /*1be0*/  BSYNC.RECONVERGENT B6 ;  /* 0x0000000000067941 */ /* 0x000fea0003800200 */
.L_x_140:
[----:B------:R-:W0:Y:S01]  /*1bf0*/  LDCU UR6, c[0x0][0x388] ;  /* 0x00007100ff0677ac */ /* 0x000e220008000800 */
[----:B------:R-:W-:Y:S01]  /*1c00*/  IMAD.MOV.U32 R19, RZ, RZ, RZ ;  /* 0x000000ffff137224 */ /* 0x000fe200078e00ff */
[----:B0-----:R-:W-:-:S09]  /*1c10*/  UISETP.GE.U32.AND UP0, UPT, UR6, 0x10, UPT ;  /* 0x000000100600788c */ /* 0x001fd2000bf06070 */
[----:B------:R-:W-:Y:S05]  /*1c20*/  BRA.U !UP0, `(.L_x_158) ;  /* 0x0000000908d47547 */ /* 0x000fea000b800000 */
[----:B------:R-:W0:Y:S01]  /*1c30*/  LDCU.64 UR4, c[0x0][0x390] ;  /* 0x00007200ff0477ac */ /* 0x000e220008000a00 */
[----:B------:R-:W-:Y:S01]  /*1c40*/  BSSY.RECONVERGENT B6, `(.L_x_158) ;  /* 0x00000b3000067945 */ /* 0x000fe20003800200 */
[----:B------:R-:W-:-:S04]  /*1c50*/  ULOP3.LUT UR6, UR6, 0x7ffffff0, URZ, 0xc0, !UPT ;  /* 0x7ffffff006067892 */ /* 0x000fc8000f8ec0ff */
[----:B------:R-:W-:Y:S02]  /*1c60*/  UIADD3 UR7, UPT, UPT, -UR6, URZ, URZ ;  /* 0x000000ff06077290 */ /* 0x000fe4000fffe1ff */
[----:B------:R-:W-:-:S04]  /*1c70*/  IMAD.U32 R19, RZ, RZ, UR6 ;  /* 0x00000006ff137e24 */ /* 0x000fc8000f8e00ff */
[----:B------:R-:W-:Y:S01]  /*1c80*/  MOV R24, UR7 ;  /* 0x0000000700187c02 */ /* 0x000fe20008000f00 */
[----:B0-----:R-:W-:-:S04]  /*1c90*/  UIADD3 UR4, UP0, UPT, UR4, 0x20, URZ ;  /* 0x0000002004047890 */ /* 0x001fc8000ff1e0ff */
[----:B------:R-:W-:Y:S02]  /*1ca0*/  UIADD3.X UR5, UPT, UPT, URZ, UR5, URZ, UP0, !UPT ;  /* 0x00000005ff057290 */ /* 0x000fe400087fe4ff */
[----:B------:R-:W-:-:S04]  /*1cb0*/  IMAD.U32 R16, RZ, RZ, UR4 ;  /* 0x00000004ff107e24 */ /* 0x000fc8000f8e00ff */
[----:B------:R-:W-:-:S07]  /*1cc0*/  IMAD.U32 R17, RZ, RZ, UR5 ;  /* 0x00000005ff117e24 */ /* 0x000fce000f8e00ff */
.L_x_175:
[----:B------:R-:W2:Y:S01]  /*1cd0*/  LDG.E R3, desc[UR36][R16.64+-0x20] ;  /* 0xffffe02410037981 */ /* 0x000ea2000c1e1900 */
[----:B------:R-:W0:Y:S01]  /*1ce0*/  LDCU UR4, c[0x0][0x2f8] ;  /* 0x00005f00ff0477ac */ /* 0x000e220008000800 */
[----:B------:R-:W-:Y:S01]  /*1cf0*/  MOV R23, 0x18 ;  /* 0x0000001800177802 */ /* 0x000fe20000000f00 */
[----:B------:R-:W-:Y:S02]  /*1d00*/  VIADD R24, R24, 0x10 ;  /* 0x0000001018187836 */ /* 0x000fe40000000000 */
[----:B------:R-:W-:Y:S01]  /*1d10*/  IMAD.MOV.U32 R6, RZ, RZ, R18 ;  /* 0x000000ffff067224 */ /* 0x000fe200078e0012 */
[----:B------:R1:W3:Y:S01]  /*1d20*/  LDC.64 R8, c[0x4][R23] ;  /* 0x0100000017087b82 */ /* 0x0002e20000000a00 */
[----:B------:R-:W-:Y:S01]  /*1d30*/  IMAD.MOV.U32 R7, RZ, RZ, R2 ;  /* 0x000000ffff077224 */ /* 0x000fe200078e0002 */
[----:B------:R-:W-:-:S04]  /*1d40*/  ISETP.NE.AND P0, PT, R24, RZ, PT ;  /* 0x000000ff1800720c */ /* 0x000fc80003f05270 */
[----:B------:R-:W-:Y:S02]  /*1d50*/  P2R R25, PR, RZ, 0x1 ;  /* 0x00000001ff197803 */ /* 0x000fe40000000000 */
[----:B0-----:R-:W-:Y:S01]  /*1d60*/  IADD3 R22, PT, PT, R18, -UR4, RZ ;  /* 0x8000000412167c10 */ /* 0x001fe2000fffe0ff */
[----:B------:R-:W0:Y:S02]  /*1d70*/  LDCU.64 UR4, c[0x4][0x8] ;  /* 0x01000100ff0477ac */ /* 0x000e240008000a00 */
[----:B0-----:R-:W-:Y:S01]  /*1d80*/  IMAD.U32 R4, RZ, RZ, UR4 ;  /* 0x00000004ff047e24 */ /* 0x001fe2000f8e00ff */
[----:B------:R-:W-:Y:S01]  /*1d90*/  MOV R5, UR5 ;  /* 0x0000000500057c02 */ /* 0x000fe20008000f00 */
[----:B--23--:R1:W-:Y:S06]  /*1da0*/  STL [R22], R3 ;  /* 0x0000000316007387 */ /* 0x00c3ec0000100800 */
[----:B------:R-:W-:-:S07]  /*1db0*/  LEPC R20, `(.L_x_159) ;  /* 0x000000001014794e */ /* 0x000fce0000000000 */
[----:B-1----:R-:W-:Y:S05]  /*1dc0*/  CALL.ABS.NOINC R8 ;  /* 0x0000000008007343 */ /* 0x002fea0003c00000 */
.L_x_159:
        /* <DEDUP_REMOVED lines=10> */
.L_x_160:
        /* <DEDUP_REMOVED lines=10> */
.L_x_161:
        /* <DEDUP_REMOVED lines=10> */
.L_x_162:
        /* <DEDUP_REMOVED lines=10> */
.L_x_163:
        /* <DEDUP_REMOVED lines=10> */
.L_x_164:
        /* <DEDUP_REMOVED lines=10> */
.L_x_165:
        /* <DEDUP_REMOVED lines=10> */
.L_x_166:
        /* <DEDUP_REMOVED lines=10> */
.L_x_167:
        /* <DEDUP_REMOVED lines=10> */
.L_x_168:
        /* <DEDUP_REMOVED lines=10> */
.L_x_169:
        /* <DEDUP_REMOVED lines=10> */
.L_x_170:
        /* <DEDUP_REMOVED lines=10> */
.L_x_171:
        /* <DEDUP_REMOVED lines=10> */
.L_x_172:
        /* <DEDUP_REMOVED lines=10> */
.L_x_173:
        /* <DEDUP_REMOVED lines=10> */
.L_x_174:
[----:B------:R-:W-:Y:S02]  /*2730*/  ISETP.NE.AND P6, PT, R25, RZ, PT ;  /* 0x000000ff1900720c */ /* 0x000fe40003fc5270 */
[----:B------:R-:W-:-:S04]  /*2740*/  IADD3 R16, P0, PT, R16, 0x40, RZ ;  /* 0x0000004010107810 */ /* 0x000fc80007f1e0ff */
[----:B------:R-:W-:-:S07]  /*2750*/  IADD3.X R17, PT, PT, RZ, R17, RZ, P0, !PT ;  /* 0x00000011ff117210 */ /* 0x000fce00007fe4ff */
[----:B------:R-:W-:Y:S05]  /*2760*/  @P6 BRA `(.L_x_175) ;  /* 0xfffffff400586947 */ /* 0x000fea000383ffff */
[----:B------:R-:W-:Y:S05]  /*2770*/  BSYNC.RECONVERGENT B6 ;  /* 0x0000000000067941 */ /* 0x000fea0003800200 */
.L_x_158:
[----:B------:R-:W-:Y:S01]  /*2780*/  UISETP.NE.AND UP0, UPT, UR38, URZ, UPT ;  /* 0x000000ff2600728c */ /* 0x000fe2000bf05270 */
[----:B------:R-:W-:Y:S08]  /*2790*/  BSSY.RECONVERGENT B6, `(.L_x_121) ;  /* 0x00000a5000067945 */ /* 0x000ff00003800200 */
        /* <DEDUP_REMOVED lines=9> */
[----:B------:R-:W2:Y:S01]  /*2830*/  LDG.E R0, desc[UR36][R16.64] ;  /* 0x0000002410007981 */ /* 0x000ea2000c1e1900 */
[----:B------:R0:W3:Y:S01]  /*2840*/  LDC.64 R8, c[0x4][R22] ;  /* 0x0100000016087b82 */ /* 0x0000e20000000a00 */
[----:B-1----:R-:W-:Y:S01]  /*2850*/  IMAD.U32 R4, RZ, RZ, UR4 ;  /* 0x00000004ff047e24 */ /* 0x002fe2000f8e00ff */
[----:B------:R-:W-:Y:S01]  /*2860*/  MOV R6, R18 ;  /* 0x0000001200067202 */ /* 0x000fe20000000f00 */
[----:B------:R-:W-:Y:S02]  /*2870*/  IMAD.U32 R5, RZ, RZ, UR5 ;  /* 0x00000005ff057e24 */ /* 0x000fe4000f8e00ff */
[----:B------:R-:W-:Y:S01]  /*2880*/  IMAD.MOV.U32 R7, RZ, RZ, R2 ;  /* 0x000000ffff077224 */ /* 0x000fe200078e0002 */
[----:B--23--:R0:W-:Y:S06]  /*2890*/  STL [R1], R0 ;  /* 0x0000000001007387 */ /* 0x00c1ec0000100800 */
[----:B------:R-:W-:-:S07]  /*28a0*/  LEPC R20, `(.L_x_178) ;  /* 0x000000001014794e */ /* 0x000fce0000000000 */
[----:B0-----:R-:W-:Y:S05]  /*28b0*/  CALL.ABS.NOINC R8 ;  /* 0x0000000008007343 */ /* 0x001fea0003c00000 */
.L_x_178:
        /* <DEDUP_REMOVED lines=10> */
.L_x_179:
        /* <DEDUP_REMOVED lines=10> */
.L_x_180:
        /* <DEDUP_REMOVED lines=10> */
.L_x_181:
        /* <DEDUP_REMOVED lines=10> */
.L_x_182:
        /* <DEDUP_REMOVED lines=10> */
.L_x_183:
        /* <DEDUP_REMOVED lines=10> */
.L_x_184:
        /* <DEDUP_REMOVED lines=10> */
.L_x_185:
[----:B------:R-:W-:-:S07]  /*2d20*/  IADD3 R19, PT, PT, R19, 0x8, RZ ;  /* 0x0000000813137810 */ /* 0x000fce0007ffe0ff */
.L_x_177:
[----:B------:R-:W-:-:S13]  /*2d30*/  ISETP.NE.AND P0, PT, R23, RZ, PT ;  /* 0x000000ff1700720c */ /* 0x000fda0003f05270 */
        /* <DEDUP_REMOVED lines=18> */
.L_x_187:
        /* <DEDUP_REMOVED lines=10> */
.L_x_188:
        /* <DEDUP_REMOVED lines=10> */
.L_x_189:
        /* <DEDUP_REMOVED lines=10> */
.L_x_190:
[----:B------:R-:W-:-:S07]  /*3040*/  VIADD R19, R19, 0x4 ;  /* 0x0000000413137836 */ /* 0x000fce0000000000 */
.L_x_186:
[----:B------:R-:W-:-:S13]  /*3050*/  ISETP.NE.AND P0, PT, R23, RZ, PT ;  /* 0x000000ff1700720c */ /* 0x000fda0003f05270 */
[----:B------:R-:W-:Y:S05]  /*3060*/  @!P0 BRA `(.L_x_176) ;  /* 0x00000000005c8947 */ /* 0x000fea0003800000 */
[----:B------:R-:W0:Y:S01]  /*3070*/  LDC.64 R16, c[0x0][0x390] ;  /* 0x0000e400ff107b82 */ /* 0x000e220000000a00 */
[----:B------:R-:W-:Y:S01]  /*3080*/  IADD3 R23, PT, PT, -R23, RZ, RZ ;  /* 0x000000ff17177210 */ /* 0x000fe20007ffe1ff */
[----:B0-----:R-:W-:-:S07]  /*3090*/  IMAD.WIDE.U32 R16, R19, 0x4, R16 ;  /* 0x0000000413107825 */ /* 0x001fce00078e0010 */
.L_x_192:
[----:B------:R-:W-:Y:S01]  /*30a0*/  IMAD.MOV.U32 R10, RZ, RZ, R16 ;  /* 0x000000ffff0a7224 */ /* 0x000fe200078e0010 */
[----:B------:R-:W-:Y:S01]  /*30b0*/  MOV R11, R17 ;  /* 0x00000011000b7202 */ /* 0x000fe20000000f00 */
[----:B------:R-:W0:Y:S04]  /*30c0*/  LDCU.64 UR4, c[0x4][0x8] ;  /* 0x01000100ff0477ac */ /* 0x000e280008000a00 */
[----:B------:R-:W2:Y:S01]  /*30d0*/  LDG.E R0, desc[UR36][R10.64] ;  /* 0x000000240a007981 */ /* 0x000ea2000c1e1900 */
[----:B------:R-:W-:Y:S01]  /*30e0*/  MOV R8, 0x18 ;  /* 0x0000001800087802 */ /* 0x000fe20000000f00 */
[----:B------:R-:W-:Y:S01]  /*30f0*/  VIADD R23, R23, 0x1 ;  /* 0x0000000117177836 */ /* 0x000fe20000000000 */
[----:B------:R-:W-:Y:S01]  /*3100*/  MOV R6, R18 ;  /* 0x0000001200067202 */ /* 0x000fe20000000f00 */
[----:B------:R-:W-:-:S03]  /*3110*/  IMAD.MOV.U32 R7, RZ, RZ, R2 ;  /* 0x000000ffff077224 */ /* 0x000fc600078e0002 */
[----:B------:R-:W1:Y:S01]  /*3120*/  LDC.64 R8, c[0x4][R8] ;  /* 0x0100000008087b82 */ /* 0x000e620000000a00 */
[----:B------:R-:W-:Y:S02]  /*3130*/  ISETP.NE.AND P0, PT, R23, RZ, PT ;  /* 0x000000ff1700720c */ /* 0x000fe40003f05270 */
[----:B0-----:R-:W-:Y:S01]  /*3140*/  MOV R4, UR4 ;  /* 0x0000000400047c02 */ /* 0x001fe20008000f00 */
[----:B------:R-:W-:Y:S01]  /*3150*/  IMAD.U32 R5, RZ, RZ, UR5 ;  /* 0x00000005ff057e24 */ /* 0x000fe2000f8e00ff */
[----:B--2---:R0:W-:Y:S02]  /*3160*/  STL [R1], R0 ;  /* 0x0000000001007387 */ /* 0x0041e40000100800 */
[----:B01----:R-:W-:-:S07]  /*3170*/  P2R R0, PR, RZ, 0x1 ;  /* 0x00000001ff007803 */ /* 0x003fce0000000000 */
[----:B------:R-:W-:-:S07]  /*3180*/  LEPC R20, `(.L_x_191) ;  /* 0x000000001014794e */ /* 0x000fce0000000000 */
[----:B------:R-:W-:Y:S05]  /*3190*/  CALL.ABS.NOINC R8 ;  /* 0x0000000008007343 */ /* 0x000fea0003c00000 */
.L_x_191:
[----:B------:R-:W-:Y:S02]  /*31a0*/  ISETP.NE.AND P6, PT, R23, RZ, PT ;  /* 0x000000ff1700720c */ /* 0x000fe40003fc5270 */
[----:B------:R-:W-:-:S04]  /*31b0*/  IADD3 R16, P0, PT, R16, 0x4, RZ ;  /* 0x0000000410107810 */ /* 0x000fc80007f1e0ff */
[----:B------:R-:W-:-:S07]  /*31c0*/  IADD3.X R17, PT, PT, RZ, R17, RZ, P0, !PT ;  /* 0x00000011ff117210 */ /* 0x000fce00007fe4ff */
[----:B------:R-:W-:Y:S05]  /*31d0*/  @P6 BRA `(.L_x_192) ;  /* 0xfffffffc00b06947 */ /* 0x000fea000383ffff */
.L_x_176:
[----:B------:R-:W-:Y:S05]  /*31e0*/  BSYNC.RECONVERGENT B6 ;  /* 0x0000000000067941 */ /* 0x000fea0003800200 */
.L_x_121:
[----:B------:R-:W0:Y:S01]  /*31f0*/  LDC.64 R8, c[0x0][0x398] ;  /* 0x0000e600ff087b82 */ /* 0x000e220000000a00 */
[----:B------:R-:W-:Y:S01]  /*3200*/  MOV R0, 0x18 ;  /* 0x0000001800007802 */ /* 0x000fe20000000f00 */
[----:B------:R-:W1:Y:S01]  /*3210*/  LDCU.64 UR4, c[0x4][0x10] ;  /* 0x01000200ff0477ac */ /* 0x000e620008000a00 */
[----:B0-----:R-:W2:Y:S05]  /*3220*/  LDG.E.64 R8, desc[UR36][R8.64] ;  /* 0x0000002408087981 */ /* 0x001eaa000c1e1b00 */
[----:B------:R0:W3:Y:S01]  /*3230*/  LDC.64 R10, c[0x4][R0] ;  /* 0x01000000000a7b82 */ /* 0x0000e20000000a00 */
[----:B-1----:R-:W-:Y:S01]  /*3240*/  IMAD.U32 R4, RZ, RZ, UR4 ;  /* 0x00000004ff047e24 */ /* 0x002fe2000f8e00ff */
[----:B------:R-:W-:Y:S01]  /*3250*/  MOV R5, UR5 ;  /* 0x0000000500057c02 */ /* 0x000fe20008000f00 */
[----:B------:R-:W-:Y:S01]  /*3260*/  IMAD.MOV.U32 R6, RZ, RZ, R18 ;  /* 0x000000ffff067224 */ /* 0x000fe200078e0012 */
[----:B------:R-:W-:Y:S01]  /*3270*/  MOV R7, R2 ;  /* 0x0000000200077202 */ /* 0x000fe20000000f00 */
[----:B--23--:R0:W-:Y:S06]  /*3280*/  STL.64 [R1], R8 ;  /* 0x0000000801007387 */ /* 0x00c1ec0000100a00 */
[----:B------:R-:W-:-:S07]  /*3290*/  LEPC R20, `(.L_x_193) ;  /* 0x000000001014794e */ /* 0x000fce0000000000 */
[----:B0-----:R-:W-:Y:S05]  /*32a0*/  CALL.ABS.NOINC R10 ;  /* 0x000000000a007343 */ /* 0x001fea0003c00000 */
.L_x_193:
[----:B------:R-:W-:Y:S05]  /*32b0*/  EXIT ;  /* 0x000000000000794d */ /* 0x000fea0003800000 */
.L_x_194:
        /* <DEDUP_REMOVED lines=12> */
.L_x_216:


//--------------------- .text._Z4initPii          --------------------------
	.section	.text._Z4initPii,"ax",@progbits
	.align	128
        .global         _Z4initPii
        .type           _Z4initPii,@function
        .size           _Z4initPii,(.L_x_217 - _Z4initPii)
        .other          _Z4initPii,@"STO_CUDA_ENTRY STV_DEFAULT"
_Z4initPii:
.text._Z4initPii:
        /* <DEDUP_REMOVED lines=11> */
[----:B-1----:R-:W-:Y:S01]  /*00b0*/  STG.E desc[UR4][R2.64], R5 ;  /* 0x0000000502007986 */ /* 0x002fe2000c101904 */
[----:B------:R-:W-:Y:S05]  /*00c0*/  EXIT ;  /* 0x000000000000794d */ /* 0x000fea0003800000 */
.L_x_195:
        /* <DEDUP_REMOVED lines=11> */
.L_x_217:


//--------------------- .text._Z12print_kernelP4Edgeii --------------------------
	.section	.text._Z12print_kernelP4Edgeii,"ax",@progbits
	.align	128
        .global         _Z12print_kernelP4Edgeii
        .type           _Z12print_kernelP4Edgeii,@function
        .size           _Z12print_kernelP4Edgeii,(.L_x_218 - _Z12print_kernelP4Edgeii)
        .other          _Z12print_kernelP4Edgeii,@"STO_CUDA_ENTRY STV_DEFAULT"
_Z12print_kernelP4Edgeii:
.text._Z12print_kernelP4Edgeii:
[----:B------:R-:W0:Y:S01]  /*0000*/  LDC R1, c[0x0][0x37c] ;  /* 0x0000df00ff017b82 */ /* 0x000e220000000800 */
[----:B------:R-:W1:Y:S01]  /*0010*/  S2R R0, SR_TID.X ;  /* 0x0000000000007919 */ /* 0x000e620000002100 */
[----:B------:R-:W2:Y:S06]  /*0020*/  LDCU UR5, c[0x0][0x2fc] ;  /* 0x00005f80ff0577ac */ /* 0x000eac0008000800 */
[----:B------:R-:W1:Y:S01]  /*0030*/  S2UR UR6, SR_CTAID.X ;  /* 0x00000000000679c3 */ /* 0x000e620000002500 */
[----:B0-----:R-:W-:Y:S01]  /*0040*/  VIADD R1, R1, 0xfffffff0 ;  /* 0xfffffff001017836 */ /* 0x001fe20000000000 */
[----:B------:R-:W0:Y:S01]  /*0050*/  LDCU UR7, c[0x0][0x38c] ;  /* 0x00007180ff0777ac */ /* 0x000e220008000800 */
[----:B------:R-:W3:Y:S05]  /*0060*/  LDCU UR4, c[0x0][0x2f8] ;  /* 0x00005f00ff0477ac */ /* 0x000eea0008000800 */
[----:B------:R-:W1:Y:S01]  /*0070*/  LDC R5, c[0x0][0x360] ;  /* 0x0000d800ff057b82 */ /* 0x000e620000000800 */
[----:B---3--:R-:W-:-:S05]  /*0080*/  IADD3 R6, P1, PT, R1, UR4, RZ ;  /* 0x0000000401067c10 */ /* 0x008fca000ff3e0ff */
[----:B--2---:R-:W-:Y:S02]  /*0090*/  IMAD.X R7, RZ, RZ, UR5, P1 ;  /* 0x00000005ff077e24 */ /* 0x004fe400088e06ff */
[----:B-1----:R-:W-:-:S05]  /*00a0*/  IMAD R5, R5, UR6, R0 ;  /* 0x0000000605057c24 */ /* 0x002fca000f8e0200 */
[----:B0-----:R-:W-:-:S13]  /*00b0*/  ISETP.GE.AND P0, PT, R5, UR7, PT ;  /* 0x0000000705007c0c */ /* 0x001fda000bf06270 */
[----:B------:R-:W-:Y:S05]  /*00c0*/  @P0 EXIT ;  /* 0x000000000000094d */ /* 0x000fea0003800000 */
[----:B------:R-:W0:Y:S01]  /*00d0*/  LDC.64 R2, c[0x0][0x380] ;  /* 0x0000e000ff027b82 */ /* 0x000e220000000a00 */
[----:B------:R-:W1:Y:S01]  /*00e0*/  LDCU.64 UR4, c[0x0][0x358] ;  /* 0x00006b00ff0477ac */ /* 0x000e620008000a00 */
[----:B0-----:R-:W-:-:S05]  /*00f0*/  IMAD.WIDE R2, R5, 0x10, R2 ;  /* 0x0000001005027825 */ /* 0x001fca00078e0202 */
[----:B-1----:R-:W2:Y:S04]  /*0100*/  LDG.E R8, desc[UR4][R2.64] ;  /* 0x0000000402087981 */ /* 0x002ea8000c1e1900 */
[----:B------:R-:W2:Y:S04]  /*0110*/  LDG.E R9, desc[UR4][R2.64+0x4] ;  /* 0x0000040402097981 */ /* 0x000ea8000c1e1900 */
[----:B------:R-:W3:Y:S01]  /*0120*/  LDG.E R0, desc[UR4][R2.64+0x8] ;  /* 0x0000080402007981 */ /* 0x000ee2000c1e1900 */
[----:B------:R-:W-:Y:S01]  /*0130*/  MOV R10, 0x18 ;  /* 0x00000018000a7802 */ /* 0x000fe20000000f00 */
[----:B------:R-:W0:Y:S05]  /*0140*/  LDCU.64 UR4, c[0x4][URZ] ;  /* 0x01000000ff0477ac */ /* 0x000e2a0008000a00 */
[----:B------:R-:W1:Y:S01]  /*0150*/  LDC.64 R10, c[0x4][R10] ;  /* 0x010000000a0a7b82 */ /* 0x000e620000000a00 */
[----:B0-----:R-:W-:Y:S01]  /*0160*/  MOV R4, UR4 ;  /* 0x0000000400047c02 */ /* 0x001fe20008000f00 */
[----:B------:R-:W-:Y:S01]  /*0170*/  IMAD.U32 R5, RZ, RZ, UR5 ;  /* 0x00000005ff057e24 */ /* 0x000fe2000f8e00ff */
[----:B--2---:R0:W-:Y:S04]  /*0180*/  STL.64 [R1], R8 ;  /* 0x0000000801007387 */ /* 0x0041e80000100a00 */
[----:B-1-3--:R0:W-:Y:S02]  /*0190*/  STL [R1+0x8], R0 ;  /* 0x0000080001007387 */ /* 0x00a1e40000100800 */
[----:B------:R-:W-:-:S07]  /*01a0*/  LEPC R20, `(.L_x_196) ;  /* 0x000000001014794e */ /* 0x000fce0000000000 */
[----:B0-----:R-:W-:Y:S05]  /*01b0*/  CALL.ABS.NOINC R10 ;  /* 0x000000000a007343 */ /* 0x001fea0003c00000 */
.L_x_196:
[----:B------:R-:W-:Y:S05]  /*01c0*/  EXIT ;  /* 0x000000000000794d */ /* 0x000fea0003800000 */
.L_x_197:
        /* <DEDUP_REMOVED lines=11> */
.L_x_218:


//--------------------- .nv.global.init           --------------------------
	.section	.nv.global.init,"aw",@progbits
.nv.global.init:
	.type		$str$1,@object
	.size		$str$1,($str - $str$1)
$str$1:
        /*0000*/ 	.byte	0x25, 0x64, 0x20, 0x00
	.type		$str,@object
	.size		$str,($str$2 - $str)
$str:
        /*0004*/ 	.byte	0x25, 0x64, 0x20, 0x25, 0x64, 0x20, 0x25, 0x64, 0x0a, 0x00
	.type		$str$2,@object
	.size		$str$2,(.L_2 - $str$2)
$str$2:
        /*000e*/ 	.byte	0x46, 0x69, 0x6e, 0x61, 0x6c, 0x20, 0x41, 0x6e, 0x73, 0x77, 0x65, 0x72, 0x3a, 0x20, 0x25, 0x6c
        /*001e*/ 	.byte	0x64, 0x0a, 0x00
.L_2:


//--------------------- .nv.shared._Z8addEdgesPiS_S_S_iS_S_S_S_S_ --------------------------
	.section	.nv.shared._Z8addEdgesPiS_S_S_iS_S_S_S_S_,"aw",@nobits
	.sectionflags	@""
	.align	16
	.zero		1024


//--------------------- .nv.shared.reserved.0     --------------------------
	.section	.nv.shared.reserved.0,"aw",@nobits
	.weak		__nv_reservedSMEM_offset_0_alias
	.size		__nv_reservedSMEM_offset_0_alias, 0, 64
	.other		__nv_reservedSMEM_offset_0_alias,@"STO_CUDA_RESERVED_SHARED STV_DEFAULT"
__nv_reservedSMEM_offset_0_alias:
	.zero		0
	.zero		64


//--------------------- .nv.shared._Z15find_startIndexPiiS_ --------------------------
	.section	.nv.shared._Z15find_startIndexPiiS_,"aw",@nobits
	.sectionflags	@""
	.align	16
	.zero		1024


//--------------------- .nv.shared._Z15count_outdegreePiS_S_iS_S_S_ --------------------------
	.section	.nv.shared._Z15count_outdegreePiS_S_iS_S_S_,"aw",@nobits
	.sectionflags	@""
	.align	16
	.zero		1024


//--------------------- .nv.shared._Z5shiftPiiS_  --------------------------
	.section	.nv.shared._Z5shiftPiiS_,"aw",@nobits
	.sectionflags	@""
	.align	16
	.zero		1024


//--------------------- .nv.shared._Z21fix_prefix_sum_kernelPiS_i --------------------------
	.section	.nv.shared._Z21fix_prefix_sum_kernelPiS_i,"aw",@nobits
	.sectionflags	@""
	.align	16
	.zero		1024


//--------------------- .nv.shared._Z22scan_block_sums_kernelPiS_i --------------------------
	.section	.nv.shared._Z22scan_block_sums_kernelPiS_i,"aw",@nobits
	.sectionflags	@""
	.align	16
	.zero		1024


//--------------------- .nv.shared._Z23block_prefix_sum_kernelPiS_S_i --------------------------
	.section	.nv.shared._Z23block_prefix_sum_kernelPiS_S_i,"aw",@nobits
	.sectionflags	@""
	.align	16
	.zero		1024


//--------------------- .nv.shared._Z15mark_newverticeiPiS_ --------------------------
	.section	.nv.shared._Z15mark_newverticeiPiS_,"aw",@nobits
	.sectionflags	@""
	.align	16
	.zero		1024


//--------------------- .nv.shared._Z13markComponentiP4EdgePiS1_ --------------------------
	.section	.nv.shared._Z13markComponentiP4EdgePiS1_,"aw",@nobits
	.sectionflags	@""
	.align	16
	.zero		1024


//--------------------- .nv.shared._Z17markInitComponentiP4EdgePi --------------------------
	.section	.nv.shared._Z17markInitComponentiP4EdgePi,"aw",@nobits
	.sectionflags	@""
	.align	16
	.zero		1024


//--------------------- .nv.shared._Z10removeEdgeiP4EdgePl --------------------------
	.section	.nv.shared._Z10removeEdgeiP4EdgePl,"aw",@nobits
	.sectionflags	@""
	.align	16
	.zero		1024


//--------------------- .nv.shared._Z12find_minedgePiS_S_S_iP4Edge --------------------------
	.section	.nv.shared._Z12find_minedgePiS_S_S_iP4Edge,"aw",@nobits
	.sectionflags	@""
	.align	16
	.zero		1024


//--------------------- .nv.shared._Z4copyPiS_i   --------------------------
	.section	.nv.shared._Z4copyPiS_i,"aw",@nobits
	.sectionflags	@""
	.align	16
	.zero		1024


//--------------------- .nv.shared._Z9build_CSRPiS_S_S_P4Edgei --------------------------
	.section	.nv.shared._Z9build_CSRPiS_S_S_P4Edgei,"aw",@nobits
	.sectionflags	@""
	.align	16
	.zero		1024


//--------------------- .nv.shared._Z5printPii    --------------------------
	.section	.nv.shared._Z5printPii,"aw",@nobits
	.sectionflags	@""
	.align	16
	.zero		1024


//--------------------- .nv.shared._Z13print_prefsumiPi --------------------------
	.section	.nv.shared._Z13print_prefsumiPi,"aw",@nobits
	.sectionflags	@""
	.align	16
	.zero		1024


//--------------------- .nv.shared._Z11printAnswerPl --------------------------
	.section	.nv.shared._Z11printAnswerPl,"aw",@nobits
	.sectionflags	@""
	.align	16
	.zero		1024


//--------------------- .nv.shared._Z9printEdgePiS_S_S_i --------------------------
	.section	.nv.shared._Z9printEdgePiS_S_S_i,"aw",@nobits
	.sectionflags	@""
	.align	16
	.zero		1024


//--------------------- .nv.shared._Z8printMstP4EdgeiPiPl --------------------------
	.section	.nv.shared._Z8printMstP4EdgeiPiPl,"aw",@nobits
	.sectionflags	@""
	.align	16
	.zero		1024


//--------------------- .nv.shared._Z4initPii     --------------------------
	.section	.nv.shared._Z4initPii,"aw",@nobits
	.sectionflags	@""
	.align	16
	.zero		1024


//--------------------- .nv.shared._Z12print_kernelP4Edgeii --------------------------
	.section	.nv.shared._Z12print_kernelP4Edgeii,"aw",@nobits
	.sectionflags	@""
	.align	16
	.zero		1024


//--------------------- .nv.constant0._Z8addEdgesPiS_S_S_iS_S_S_S_S_ --------------------------
	.section	.nv.constant0._Z8addEdgesPiS_S_S_iS_S_S_S_S_,"a",@progbits
	.sectionflags	@""
	.align	4
.nv.constant0._Z8addEdgesPiS_S_S_iS_S_S_S_S_:
	.zero		976


//--------------------- .nv.constant0._Z15find_startIndexPiiS_ --------------------------
	.section	.nv.constant0._Z15find_startIndexPiiS_,"a",@progbits
	.sectionflags	@""
	.align	4
.nv.constant0._Z15find_startIndexPiiS_:
	.zero		920


//--------------------- .nv.constant0._Z15count_outdegreePiS_S_iS_S_S_ --------------------------
	.section	.nv.constant0._Z15count_outdegreePiS_S_iS_S_S_,"a",@progbits
	.sectionflags	@""
	.align	4
.nv.constant0._Z15count_outdegreePiS_S_iS_S_S_:
	.zero		952


//--------------------- .nv.constant0._Z5shiftPiiS_ --------------------------
	.section	.nv.constant0._Z5shiftPiiS_,"a",@progbits
	.sectionflags	@""
	.align	4
.nv.constant0._Z5shiftPiiS_:
	.zero		920


//--------------------- .nv.constant0._Z21fix_prefix_sum_kernelPiS_i --------------------------
	.section	.nv.constant0._Z21fix_prefix_sum_kernelPiS_i,"a",@progbits
	.sectionflags	@""
	.align	4
.nv.constant0._Z21fix_prefix_sum_kernelPiS_i:
	.zero		916


//--------------------- .nv.constant0._Z22scan_block_sums_kernelPiS_i --------------------------
	.section	.nv.constant0._Z22scan_block_sums_kernelPiS_i,"a",@progbits
	.sectionflags	@""
	.align	4
.nv.constant0._Z22scan_block_sums_kernelPiS_i:
	.zero		916


//--------------------- .nv.constant0._Z23block_prefix_sum_kernelPiS_S_i --------------------------
	.section	.nv.constant0._Z23block_prefix_sum_kernelPiS_S_i,"a",@progbits
	.sectionflags	@""
	.align	4
.nv.constant0._Z23block_prefix_sum_kernelPiS_S_i:
	.zero		924


//--------------------- .nv.constant0._Z15mark_newverticeiPiS_ --------------------------
	.section	.nv.constant0._Z15mark_newverticeiPiS_,"a",@progbits
	.sectionflags	@""
	.align	4
.nv.constant0._Z15mark_newverticeiPiS_:
	.zero		920


//--------------------- .nv.constant0._Z13markComponentiP4EdgePiS1_ --------------------------
	.section	.nv.constant0._Z13markComponentiP4EdgePiS1_,"a",@progbits
	.sectionflags	@""
	.align	4
.nv.constant0._Z13markComponentiP4EdgePiS1_:
	.zero		928


//--------------------- .nv.constant0._Z17markInitComponentiP4EdgePi --------------------------
	.section	.nv.constant0._Z17markInitComponentiP4EdgePi,"a",@progbits
	.sectionflags	@""
	.align	4
.nv.constant0._Z17markInitComponentiP4EdgePi:
	.zero		920


//--------------------- .nv.constant0._Z10removeEdgeiP4EdgePl --------------------------
	.section	.nv.constant0._Z10removeEdgeiP4EdgePl,"a",@progbits
	.sectionflags	@""
	.align	4
.nv.constant0._Z10removeEdgeiP4EdgePl:
	.zero		920


//--------------------- .nv.constant0._Z12find_minedgePiS_S_S_iP4Edge --------------------------
	.section	.nv.constant0._Z12find_minedgePiS_S_S_iP4Edge,"a",@progbits
	.sectionflags	@""
	.align	4
.nv.constant0._Z12find_minedgePiS_S_S_iP4Edge:
	.zero		944


//--------------------- .nv.constant0._Z4copyPiS_i --------------------------
	.section	.nv.constant0._Z4copyPiS_i,"a",@progbits
	.sectionflags	@""
	.align	4
.nv.constant0._Z4copyPiS_i:
	.zero		916


//--------------------- .nv.constant0._Z9build_CSRPiS_S_S_P4Edgei --------------------------
	.section	.nv.constant0._Z9build_CSRPiS_S_S_P4Edgei,"a",@progbits
	.sectionflags	@""
	.align	4
.nv.constant0._Z9build_CSRPiS_S_S_P4Edgei:
	.zero		940


//--------------------- .nv.constant0._Z5printPii --------------------------
	.section	.nv.constant0._Z5printPii,"a",@progbits
	.sectionflags	@""
	.align	4
.nv.constant0._Z5printPii:
	.zero		908


//--------------------- .nv.constant0._Z13print_prefsumiPi --------------------------
	.section	.nv.constant0._Z13print_prefsumiPi,"a",@progbits
	.sectionflags	@""
	.align	4
.nv.constant0._Z13print_prefsumiPi:
	.zero		912


//--------------------- .nv.constant0._Z11printAnswerPl --------------------------
	.section	.nv.constant0._Z11printAnswerPl,"a",@progbits
	.sectionflags	@""
	.align	4
.nv.constant0._Z11printAnswerPl:
	.zero		904


//--------------------- .nv.constant0._Z9printEdgePiS_S_S_i --------------------------
	.section	.nv.constant0._Z9printEdgePiS_S_S_i,"a",@progbits
	.sectionflags	@""
	.align	4
.nv.constant0._Z9printEdgePiS_S_S_i:
	.zero		932


//--------------------- .nv.constant0._Z8printMstP4EdgeiPiPl --------------------------
	.section	.nv.constant0._Z8printMstP4EdgeiPiPl,"a",@progbits
	.sectionflags	@""
	.align	4
.nv.constant0._Z8printMstP4EdgeiPiPl:
	.zero		928


//--------------------- .nv.constant0._Z4initPii  --------------------------
	.section	.nv.constant0._Z4initPii,"a",@progbits
	.sectionflags	@""
	.align	4
.nv.constant0._Z4initPii:
	.zero		908


//--------------------- .nv.constant0._Z12print_kernelP4Edgeii --------------------------
	.section	.nv.constant0._Z12print_kernelP4Edgeii,"a",@progbits
	.sectionflags	@""
	.align	4
.nv.constant0._Z12print_kernelP4Edgeii:
	.zero		912


//--------------------- SYMBOLS --------------------------

	.type		.nv.reservedSmem.offset0,@object
	.size		.nv.reservedSmem.offset0,0x4
	.type		.nv.reservedSmem.cap,@object
	.size		.nv.reservedSmem.cap,0x4
	.type		vprintf,@function
